//
// Generated by NVIDIA NVVM Compiler
//
// Compiler Build ID: CL-36424714
// Cuda compilation tools, release 13.0, V13.0.88
// Based on NVVM 20.0.0
//

.version 9.0
.target sm_100
.address_size 64

	// .globl	_Z20buildBlockHistKernelPKjiiPjmji
.extern .shared .align 16 .b8 s_hist[];
.extern .shared .align 16 .b8 temp[];
.extern .shared .align 16 .b8 localCount[];

.visible .entry _Z20buildBlockHistKernelPKjiiPjmji(
	.param .u64 .ptr .align 1 _Z20buildBlockHistKernelPKjiiPjmji_param_0,
	.param .u32 _Z20buildBlockHistKernelPKjiiPjmji_param_1,
	.param .u32 _Z20buildBlockHistKernelPKjiiPjmji_param_2,
	.param .u64 .ptr .align 1 _Z20buildBlockHistKernelPKjiiPjmji_param_3,
	.param .u64 _Z20buildBlockHistKernelPKjiiPjmji_param_4,
	.param .u32 _Z20buildBlockHistKernelPKjiiPjmji_param_5,
	.param .u32 _Z20buildBlockHistKernelPKjiiPjmji_param_6
)
{
	.reg .pred 	%p<8>;
	.reg .b32 	%r<34>;
	.reg .b64 	%rd<22>;

	ld.param.u64 	%rd12, [_Z20buildBlockHistKernelPKjiiPjmji_param_0];
	ld.param.u32 	%r9, [_Z20buildBlockHistKernelPKjiiPjmji_param_1];
	ld.param.u32 	%r10, [_Z20buildBlockHistKernelPKjiiPjmji_param_2];
	ld.param.u64 	%rd13, [_Z20buildBlockHistKernelPKjiiPjmji_param_3];
	ld.param.u64 	%rd14, [_Z20buildBlockHistKernelPKjiiPjmji_param_4];
	ld.param.u32 	%r11, [_Z20buildBlockHistKernelPKjiiPjmji_param_5];
	ld.param.u32 	%r12, [_Z20buildBlockHistKernelPKjiiPjmji_param_6];
	mov.u32 	%r1, %tid.x;
	mov.u32 	%r2, %ctaid.x;
	mul.lo.s32 	%r3, %r12, %r2;
	setp.ge.s32 	%p1, %r3, %r9;
	@%p1 bra 	$L__BB0_10;
	add.s32 	%r13, %r3, %r12;
	min.s32 	%r4, %r13, %r9;
	cvt.u64.u32 	%rd21, %r1;
	setp.le.u64 	%p2, %rd14, %rd21;
	@%p2 bra 	$L__BB0_4;
	mov.u32 	%r14, %ntid.x;
	cvt.u64.u32 	%rd2, %r14;
	mov.u32 	%r17, s_hist;
	mov.u64 	%rd20, %rd21;
$L__BB0_3:
	cvt.u32.u64 	%r15, %rd20;
	shl.b32 	%r16, %r15, 2;
	add.s32 	%r18, %r17, %r16;
	mov.b32 	%r19, 0;
	st.shared.u32 	[%r18], %r19;
	add.s64 	%rd20, %rd20, %rd2;
	setp.lt.u64 	%p3, %rd20, %rd14;
	@%p3 bra 	$L__BB0_3;
$L__BB0_4:
	bar.sync 	0;
	add.s32 	%r33, %r3, %r1;
	setp.ge.s32 	%p4, %r33, %r4;
	@%p4 bra 	$L__BB0_7;
	mov.u32 	%r6, %ntid.x;
	cvta.to.global.u64 	%rd5, %rd12;
	mov.u32 	%r24, s_hist;
$L__BB0_6:
	mul.wide.s32 	%rd15, %r33, 4;
	add.s64 	%rd16, %rd5, %rd15;
	ld.global.u32 	%r20, [%rd16];
	shr.u32 	%r21, %r20, %r10;
	and.b32  	%r22, %r21, %r11;
	shl.b32 	%r23, %r22, 2;
	add.s32 	%r25, %r24, %r23;
	atom.shared.add.u32 	%r26, [%r25], 1;
	add.s32 	%r33, %r33, %r6;
	setp.lt.s32 	%p5, %r33, %r4;
	@%p5 bra 	$L__BB0_6;
$L__BB0_7:
	setp.le.u64 	%p6, %rd14, %rd21;
	bar.sync 	0;
	cvt.u64.u32 	%rd6, %r2;
	@%p6 bra 	$L__BB0_10;
	mov.u32 	%r27, %ntid.x;
	cvt.u64.u32 	%rd7, %r27;
	cvta.to.global.u64 	%rd8, %rd13;
	mul.lo.s64 	%rd9, %rd14, %rd6;
	mov.u32 	%r30, s_hist;
$L__BB0_9:
	cvt.u32.u64 	%r28, %rd21;
	shl.b32 	%r29, %r28, 2;
	add.s32 	%r31, %r30, %r29;
	ld.shared.u32 	%r32, [%r31];
	add.s64 	%rd17, %rd21, %rd9;
	shl.b64 	%rd18, %rd17, 2;
	add.s64 	%rd19, %rd8, %rd18;
	st.global.u32 	[%rd19], %r32;
	add.s64 	%rd21, %rd21, %rd7;
	setp.lt.u64 	%p7, %rd21, %rd14;
	@%p7 bra 	$L__BB0_9;
$L__BB0_10:
	ret;

}
	// .globl	_Z19reduceBucketsKernelPKjPjim
.visible .entry _Z19reduceBucketsKernelPKjPjim(
	.param .u64 .ptr .align 1 _Z19reduceBucketsKernelPKjPjim_param_0,
	.param .u64 .ptr .align 1 _Z19reduceBucketsKernelPKjPjim_param_1,
	.param .u32 _Z19reduceBucketsKernelPKjPjim_param_2,
	.param .u64 _Z19reduceBucketsKernelPKjPjim_param_3
)
{
	.reg .pred 	%p<11>;
	.reg .b32 	%r<108>;
	.reg .b64 	%rd<59>;

	ld.param.u64 	%rd14, [_Z19reduceBucketsKernelPKjPjim_param_0];
	ld.param.u64 	%rd12, [_Z19reduceBucketsKernelPKjPjim_param_1];
	ld.param.u32 	%r29, [_Z19reduceBucketsKernelPKjPjim_param_2];
	ld.param.u64 	%rd13, [_Z19reduceBucketsKernelPKjPjim_param_3];
	cvta.to.global.u64 	%rd1, %rd14;
	mov.u32 	%r30, %ctaid.x;
	mov.u32 	%r31, %ntid.x;
	mov.u32 	%r32, %tid.x;
	mad.lo.s32 	%r33, %r30, %r31, %r32;
	cvt.u64.u32 	%rd2, %r33;
	setp.le.u64 	%p1, %rd13, %rd2;
	@%p1 bra 	$L__BB1_15;
	setp.lt.s32 	%p2, %r29, 1;
	mov.b32 	%r107, 0;
	@%p2 bra 	$L__BB1_14;
	and.b32  	%r1, %r29, 15;
	setp.lt.u32 	%p3, %r29, 16;
	mov.b32 	%r100, 0;
	mov.u32 	%r107, %r100;
	@%p3 bra 	$L__BB1_5;
	and.b32  	%r100, %r29, 2147483632;
	neg.s32 	%r94, %r100;
	shl.b64 	%rd15, %rd2, 2;
	add.s64 	%rd57, %rd1, %rd15;
	shl.b64 	%rd4, %rd13, 6;
	shl.b64 	%rd5, %rd13, 2;
	mov.b32 	%r107, 0;
$L__BB1_4:
	.pragma "nounroll";
	ld.global.u32 	%r38, [%rd57];
	add.s32 	%r39, %r38, %r107;
	add.s64 	%rd16, %rd57, %rd5;
	ld.global.u32 	%r40, [%rd16];
	add.s32 	%r41, %r40, %r39;
	add.s64 	%rd17, %rd16, %rd5;
	ld.global.u32 	%r42, [%rd17];
	add.s32 	%r43, %r42, %r41;
	add.s64 	%rd18, %rd17, %rd5;
	ld.global.u32 	%r44, [%rd18];
	add.s32 	%r45, %r44, %r43;
	add.s64 	%rd19, %rd18, %rd5;
	ld.global.u32 	%r46, [%rd19];
	add.s32 	%r47, %r46, %r45;
	add.s64 	%rd20, %rd19, %rd5;
	ld.global.u32 	%r48, [%rd20];
	add.s32 	%r49, %r48, %r47;
	add.s64 	%rd21, %rd20, %rd5;
	ld.global.u32 	%r50, [%rd21];
	add.s32 	%r51, %r50, %r49;
	add.s64 	%rd22, %rd21, %rd5;
	ld.global.u32 	%r52, [%rd22];
	add.s32 	%r53, %r52, %r51;
	add.s64 	%rd23, %rd22, %rd5;
	ld.global.u32 	%r54, [%rd23];
	add.s32 	%r55, %r54, %r53;
	add.s64 	%rd24, %rd23, %rd5;
	ld.global.u32 	%r56, [%rd24];
	add.s32 	%r57, %r56, %r55;
	add.s64 	%rd25, %rd24, %rd5;
	ld.global.u32 	%r58, [%rd25];
	add.s32 	%r59, %r58, %r57;
	add.s64 	%rd26, %rd25, %rd5;
	ld.global.u32 	%r60, [%rd26];
	add.s32 	%r61, %r60, %r59;
	add.s64 	%rd27, %rd26, %rd5;
	ld.global.u32 	%r62, [%rd27];
	add.s32 	%r63, %r62, %r61;
	add.s64 	%rd28, %rd27, %rd5;
	ld.global.u32 	%r64, [%rd28];
	add.s32 	%r65, %r64, %r63;
	add.s64 	%rd29, %rd28, %rd5;
	ld.global.u32 	%r66, [%rd29];
	add.s32 	%r67, %r66, %r65;
	add.s64 	%rd30, %rd29, %rd5;
	ld.global.u32 	%r68, [%rd30];
	add.s32 	%r107, %r68, %r67;
	add.s32 	%r94, %r94, 16;
	add.s64 	%rd57, %rd57, %rd4;
	setp.ne.s32 	%p4, %r94, 0;
	@%p4 bra 	$L__BB1_4;
$L__BB1_5:
	setp.eq.s32 	%p5, %r1, 0;
	@%p5 bra 	$L__BB1_14;
	and.b32  	%r11, %r29, 7;
	setp.lt.u32 	%p6, %r1, 8;
	@%p6 bra 	$L__BB1_8;
	cvt.u64.u32 	%rd31, %r100;
	mad.lo.s64 	%rd32, %rd13, %rd31, %rd2;
	shl.b64 	%rd33, %rd32, 2;
	add.s64 	%rd34, %rd1, %rd33;
	ld.global.u32 	%r70, [%rd34];
	add.s32 	%r71, %r70, %r107;
	shl.b64 	%rd35, %rd13, 2;
	add.s64 	%rd36, %rd34, %rd35;
	ld.global.u32 	%r72, [%rd36];
	add.s32 	%r73, %r72, %r71;
	add.s64 	%rd37, %rd36, %rd35;
	ld.global.u32 	%r74, [%rd37];
	add.s32 	%r75, %r74, %r73;
	add.s64 	%rd38, %rd37, %rd35;
	ld.global.u32 	%r76, [%rd38];
	add.s32 	%r77, %r76, %r75;
	add.s64 	%rd39, %rd38, %rd35;
	ld.global.u32 	%r78, [%rd39];
	add.s32 	%r79, %r78, %r77;
	add.s64 	%rd40, %rd39, %rd35;
	ld.global.u32 	%r80, [%rd40];
	add.s32 	%r81, %r80, %r79;
	add.s64 	%rd41, %rd40, %rd35;
	ld.global.u32 	%r82, [%rd41];
	add.s32 	%r83, %r82, %r81;
	add.s64 	%rd42, %rd41, %rd35;
	ld.global.u32 	%r84, [%rd42];
	add.s32 	%r107, %r84, %r83;
	add.s32 	%r100, %r100, 8;
$L__BB1_8:
	setp.eq.s32 	%p7, %r11, 0;
	@%p7 bra 	$L__BB1_14;
	and.b32  	%r17, %r29, 3;
	setp.lt.u32 	%p8, %r11, 4;
	@%p8 bra 	$L__BB1_11;
	cvt.u64.u32 	%rd43, %r100;
	mad.lo.s64 	%rd44, %rd13, %rd43, %rd2;
	shl.b64 	%rd45, %rd44, 2;
	add.s64 	%rd46, %rd1, %rd45;
	ld.global.u32 	%r86, [%rd46];
	add.s32 	%r87, %r86, %r107;
	shl.b64 	%rd47, %rd13, 2;
	add.s64 	%rd48, %rd46, %rd47;
	ld.global.u32 	%r88, [%rd48];
	add.s32 	%r89, %r88, %r87;
	add.s64 	%rd49, %rd48, %rd47;
	ld.global.u32 	%r90, [%rd49];
	add.s32 	%r91, %r90, %r89;
	add.s64 	%rd50, %rd49, %rd47;
	ld.global.u32 	%r92, [%rd50];
	add.s32 	%r107, %r92, %r91;
	add.s32 	%r100, %r100, 4;
$L__BB1_11:
	setp.eq.s32 	%p9, %r17, 0;
	@%p9 bra 	$L__BB1_14;
	cvt.u64.u32 	%rd51, %r100;
	mad.lo.s64 	%rd52, %rd13, %rd51, %rd2;
	shl.b64 	%rd53, %rd52, 2;
	add.s64 	%rd58, %rd1, %rd53;
	shl.b64 	%rd9, %rd13, 2;
	neg.s32 	%r105, %r17;
$L__BB1_13:
	.pragma "nounroll";
	ld.global.u32 	%r93, [%rd58];
	add.s32 	%r107, %r93, %r107;
	add.s64 	%rd58, %rd58, %rd9;
	add.s32 	%r105, %r105, 1;
	setp.ne.s32 	%p10, %r105, 0;
	@%p10 bra 	$L__BB1_13;
$L__BB1_14:
	cvta.to.global.u64 	%rd54, %rd12;
	shl.b64 	%rd55, %rd2, 2;
	add.s64 	%rd56, %rd54, %rd55;
	st.global.u32 	[%rd56], %r107;
$L__BB1_15:
	ret;

}
	// .globl	_Z19exclusiveScanKernelPKjPjm
.visible .entry _Z19exclusiveScanKernelPKjPjm(
	.param .u64 .ptr .align 1 _Z19exclusiveScanKernelPKjPjm_param_0,
	.param .u64 .ptr .align 1 _Z19exclusiveScanKernelPKjPjm_param_1,
	.param .u64 _Z19exclusiveScanKernelPKjPjm_param_2
)
{
	.reg .pred 	%p<9>;
	.reg .b32 	%r<48>;
	.reg .b64 	%rd<18>;

	ld.param.u64 	%rd6, [_Z19exclusiveScanKernelPKjPjm_param_0];
	ld.param.u64 	%rd7, [_Z19exclusiveScanKernelPKjPjm_param_1];
	ld.param.u64 	%rd8, [_Z19exclusiveScanKernelPKjPjm_param_2];
	mov.u32 	%r9, %tid.x;
	cvt.u64.u32 	%rd1, %r9;
	setp.le.u64 	%p1, %rd8, %rd1;
	@%p1 bra 	$L__BB2_14;
	cvt.u32.u64 	%r11, %rd1;
	cvta.to.global.u64 	%rd9, %rd6;
	shl.b64 	%rd10, %rd1, 2;
	add.s64 	%rd11, %rd9, %rd10;
	ld.global.u32 	%r12, [%rd11];
	shl.b32 	%r13, %r11, 2;
	mov.u32 	%r14, temp;
	add.s32 	%r1, %r14, %r13;
	st.shared.u32 	[%r1], %r12;
	setp.lt.u64 	%p2, %rd8, 2;
	mov.b32 	%r46, 1;
	@%p2 bra 	$L__BB2_6;
	shl.b32 	%r17, %r11, 1;
	or.b32  	%r2, %r17, 1;
	mov.b32 	%r46, 1;
	mov.u64 	%rd16, %rd8;
$L__BB2_3:
	shr.u64 	%rd3, %rd16, 1;
	bar.sync 	0;
	setp.le.u64 	%p3, %rd3, %rd1;
	@%p3 bra 	$L__BB2_5;
	mul.lo.s32 	%r18, %r46, %r2;
	shl.b32 	%r19, %r18, 2;
	add.s32 	%r21, %r14, %r19;
	ld.shared.u32 	%r22, [%r21+-4];
	shl.b32 	%r23, %r46, 2;
	add.s32 	%r24, %r21, %r23;
	ld.shared.u32 	%r25, [%r24+-4];
	add.s32 	%r26, %r25, %r22;
	st.shared.u32 	[%r24+-4], %r26;
$L__BB2_5:
	shl.b32 	%r46, %r46, 1;
	setp.gt.u64 	%p4, %rd16, 3;
	mov.u64 	%rd16, %rd3;
	@%p4 bra 	$L__BB2_3;
$L__BB2_6:
	setp.ne.s32 	%p5, %r11, 0;
	@%p5 bra 	$L__BB2_8;
	cvt.u32.u64 	%r28, %rd8;
	shl.b32 	%r29, %r28, 2;
	add.s32 	%r31, %r14, %r29;
	mov.b32 	%r32, 0;
	st.shared.u32 	[%r31+-4], %r32;
$L__BB2_8:
	setp.lt.u64 	%p6, %rd8, 2;
	@%p6 bra 	$L__BB2_13;
	shl.b32 	%r34, %r11, 1;
	or.b32  	%r6, %r34, 1;
	mov.b64 	%rd17, 1;
$L__BB2_10:
	shr.s32 	%r46, %r46, 1;
	bar.sync 	0;
	setp.le.u64 	%p7, %rd17, %rd1;
	@%p7 bra 	$L__BB2_12;
	mul.lo.s32 	%r35, %r46, %r6;
	shl.b32 	%r36, %r35, 2;
	add.s32 	%r38, %r14, %r36;
	ld.shared.u32 	%r39, [%r38+-4];
	shl.b32 	%r40, %r46, 2;
	add.s32 	%r41, %r38, %r40;
	ld.shared.u32 	%r42, [%r41+-4];
	st.shared.u32 	[%r38+-4], %r42;
	add.s32 	%r43, %r42, %r39;
	st.shared.u32 	[%r41+-4], %r43;
$L__BB2_12:
	shl.b64 	%rd17, %rd17, 1;
	setp.lt.u64 	%p8, %rd17, %rd8;
	@%p8 bra 	$L__BB2_10;
$L__BB2_13:
	bar.sync 	0;
	ld.shared.u32 	%r44, [%r1];
	cvta.to.global.u64 	%rd13, %rd7;
	add.s64 	%rd15, %rd13, %rd10;
	st.global.u32 	[%rd15], %r44;
$L__BB2_14:
	ret;

}
	// .globl	_Z25computeBlockOffsetsKernelPKjS0_Pjim
.visible .entry _Z25computeBlockOffsetsKernelPKjS0_Pjim(
	.param .u64 .ptr .align 1 _Z25computeBlockOffsetsKernelPKjS0_Pjim_param_0,
	.param .u64 .ptr .align 1 _Z25computeBlockOffsetsKernelPKjS0_Pjim_param_1,
	.param .u64 .ptr .align 1 _Z25computeBlockOffsetsKernelPKjS0_Pjim_param_2,
	.param .u32 _Z25computeBlockOffsetsKernelPKjS0_Pjim_param_3,
	.param .u64 _Z25computeBlockOffsetsKernelPKjS0_Pjim_param_4
)
{
	.reg .pred 	%p<11>;
	.reg .b32 	%r<96>;
	.reg .b64 	%rd<90>;

	ld.param.u64 	%rd16, [_Z25computeBlockOffsetsKernelPKjS0_Pjim_param_0];
	ld.param.u64 	%rd14, [_Z25computeBlockOffsetsKernelPKjS0_Pjim_param_1];
	ld.param.u64 	%rd17, [_Z25computeBlockOffsetsKernelPKjS0_Pjim_param_2];
	ld.param.u32 	%r26, [_Z25computeBlockOffsetsKernelPKjS0_Pjim_param_3];
	ld.param.u64 	%rd15, [_Z25computeBlockOffsetsKernelPKjS0_Pjim_param_4];
	cvta.to.global.u64 	%rd1, %rd17;
	cvta.to.global.u64 	%rd2, %rd16;
	mov.u32 	%r27, %ctaid.x;
	mov.u32 	%r28, %ntid.x;
	mov.u32 	%r29, %tid.x;
	mad.lo.s32 	%r30, %r27, %r28, %r29;
	cvt.u64.u32 	%rd3, %r30;
	setp.le.u64 	%p1, %rd15, %rd3;
	@%p1 bra 	$L__BB3_14;
	cvta.to.global.u64 	%rd4, %rd14;
	setp.lt.s32 	%p2, %r26, 1;
	@%p2 bra 	$L__BB3_14;
	shl.b64 	%rd88, %rd3, 2;
	add.s64 	%rd19, %rd4, %rd88;
	ld.global.u32 	%r89, [%rd19];
	and.b32  	%r2, %r26, 15;
	setp.lt.u32 	%p3, %r26, 16;
	mov.b32 	%r90, 0;
	@%p3 bra 	$L__BB3_5;
	and.b32  	%r90, %r26, 2147483632;
	neg.s32 	%r86, %r90;
	shl.b64 	%rd6, %rd15, 6;
	shl.b64 	%rd7, %rd15, 2;
$L__BB3_4:
	.pragma "nounroll";
	add.s64 	%rd20, %rd2, %rd88;
	ld.global.u32 	%r32, [%rd20];
	add.s64 	%rd21, %rd1, %rd88;
	st.global.u32 	[%rd21], %r89;
	add.s32 	%r33, %r32, %r89;
	add.s64 	%rd22, %rd20, %rd7;
	ld.global.u32 	%r34, [%rd22];
	add.s64 	%rd23, %rd21, %rd7;
	st.global.u32 	[%rd23], %r33;
	add.s32 	%r35, %r34, %r33;
	add.s64 	%rd24, %rd22, %rd7;
	ld.global.u32 	%r36, [%rd24];
	add.s64 	%rd25, %rd23, %rd7;
	st.global.u32 	[%rd25], %r35;
	add.s32 	%r37, %r36, %r35;
	add.s64 	%rd26, %rd24, %rd7;
	ld.global.u32 	%r38, [%rd26];
	add.s64 	%rd27, %rd25, %rd7;
	st.global.u32 	[%rd27], %r37;
	add.s32 	%r39, %r38, %r37;
	add.s64 	%rd28, %rd26, %rd7;
	ld.global.u32 	%r40, [%rd28];
	add.s64 	%rd29, %rd27, %rd7;
	st.global.u32 	[%rd29], %r39;
	add.s32 	%r41, %r40, %r39;
	add.s64 	%rd30, %rd28, %rd7;
	ld.global.u32 	%r42, [%rd30];
	add.s64 	%rd31, %rd29, %rd7;
	st.global.u32 	[%rd31], %r41;
	add.s32 	%r43, %r42, %r41;
	add.s64 	%rd32, %rd30, %rd7;
	ld.global.u32 	%r44, [%rd32];
	add.s64 	%rd33, %rd31, %rd7;
	st.global.u32 	[%rd33], %r43;
	add.s32 	%r45, %r44, %r43;
	add.s64 	%rd34, %rd32, %rd7;
	ld.global.u32 	%r46, [%rd34];
	add.s64 	%rd35, %rd33, %rd7;
	st.global.u32 	[%rd35], %r45;
	add.s32 	%r47, %r46, %r45;
	add.s64 	%rd36, %rd34, %rd7;
	ld.global.u32 	%r48, [%rd36];
	add.s64 	%rd37, %rd35, %rd7;
	st.global.u32 	[%rd37], %r47;
	add.s32 	%r49, %r48, %r47;
	add.s64 	%rd38, %rd36, %rd7;
	ld.global.u32 	%r50, [%rd38];
	add.s64 	%rd39, %rd37, %rd7;
	st.global.u32 	[%rd39], %r49;
	add.s32 	%r51, %r50, %r49;
	add.s64 	%rd40, %rd38, %rd7;
	ld.global.u32 	%r52, [%rd40];
	add.s64 	%rd41, %rd39, %rd7;
	st.global.u32 	[%rd41], %r51;
	add.s32 	%r53, %r52, %r51;
	add.s64 	%rd42, %rd40, %rd7;
	ld.global.u32 	%r54, [%rd42];
	add.s64 	%rd43, %rd41, %rd7;
	st.global.u32 	[%rd43], %r53;
	add.s32 	%r55, %r54, %r53;
	add.s64 	%rd44, %rd42, %rd7;
	ld.global.u32 	%r56, [%rd44];
	add.s64 	%rd45, %rd43, %rd7;
	st.global.u32 	[%rd45], %r55;
	add.s32 	%r57, %r56, %r55;
	add.s64 	%rd46, %rd44, %rd7;
	ld.global.u32 	%r58, [%rd46];
	add.s64 	%rd47, %rd45, %rd7;
	st.global.u32 	[%rd47], %r57;
	add.s32 	%r59, %r58, %r57;
	add.s64 	%rd48, %rd46, %rd7;
	ld.global.u32 	%r60, [%rd48];
	add.s64 	%rd49, %rd47, %rd7;
	st.global.u32 	[%rd49], %r59;
	add.s32 	%r61, %r60, %r59;
	add.s64 	%rd50, %rd48, %rd7;
	ld.global.u32 	%r62, [%rd50];
	add.s64 	%rd51, %rd49, %rd7;
	st.global.u32 	[%rd51], %r61;
	add.s32 	%r89, %r62, %r61;
	add.s32 	%r86, %r86, 16;
	add.s64 	%rd88, %rd88, %rd6;
	setp.ne.s32 	%p4, %r86, 0;
	@%p4 bra 	$L__BB3_4;
$L__BB3_5:
	setp.eq.s32 	%p5, %r2, 0;
	@%p5 bra 	$L__BB3_14;
	and.b32  	%r11, %r26, 7;
	setp.lt.u32 	%p6, %r2, 8;
	@%p6 bra 	$L__BB3_8;
	cvt.u64.u32 	%rd52, %r90;
	mad.lo.s64 	%rd53, %rd15, %rd52, %rd3;
	shl.b64 	%rd54, %rd53, 2;
	add.s64 	%rd55, %rd2, %rd54;
	ld.global.u32 	%r63, [%rd55];
	add.s64 	%rd56, %rd1, %rd54;
	st.global.u32 	[%rd56], %r89;
	add.s32 	%r64, %r63, %r89;
	shl.b64 	%rd57, %rd15, 2;
	add.s64 	%rd58, %rd55, %rd57;
	ld.global.u32 	%r65, [%rd58];
	add.s64 	%rd59, %rd56, %rd57;
	st.global.u32 	[%rd59], %r64;
	add.s32 	%r66, %r65, %r64;
	add.s64 	%rd60, %rd58, %rd57;
	ld.global.u32 	%r67, [%rd60];
	add.s64 	%rd61, %rd59, %rd57;
	st.global.u32 	[%rd61], %r66;
	add.s32 	%r68, %r67, %r66;
	add.s64 	%rd62, %rd60, %rd57;
	ld.global.u32 	%r69, [%rd62];
	add.s64 	%rd63, %rd61, %rd57;
	st.global.u32 	[%rd63], %r68;
	add.s32 	%r70, %r69, %r68;
	add.s64 	%rd64, %rd62, %rd57;
	ld.global.u32 	%r71, [%rd64];
	add.s64 	%rd65, %rd63, %rd57;
	st.global.u32 	[%rd65], %r70;
	add.s32 	%r72, %r71, %r70;
	add.s64 	%rd66, %rd64, %rd57;
	ld.global.u32 	%r73, [%rd66];
	add.s64 	%rd67, %rd65, %rd57;
	st.global.u32 	[%rd67], %r72;
	add.s32 	%r74, %r73, %r72;
	add.s64 	%rd68, %rd66, %rd57;
	ld.global.u32 	%r75, [%rd68];
	add.s64 	%rd69, %rd67, %rd57;
	st.global.u32 	[%rd69], %r74;
	add.s32 	%r76, %r75, %r74;
	add.s64 	%rd70, %rd68, %rd57;
	ld.global.u32 	%r77, [%rd70];
	add.s64 	%rd71, %rd69, %rd57;
	st.global.u32 	[%rd71], %r76;
	add.s32 	%r89, %r77, %r76;
	add.s32 	%r90, %r90, 8;
$L__BB3_8:
	setp.eq.s32 	%p7, %r11, 0;
	@%p7 bra 	$L__BB3_14;
	and.b32  	%r16, %r26, 3;
	setp.lt.u32 	%p8, %r11, 4;
	@%p8 bra 	$L__BB3_11;
	cvt.u64.u32 	%rd72, %r90;
	mad.lo.s64 	%rd73, %rd15, %rd72, %rd3;
	shl.b64 	%rd74, %rd73, 2;
	add.s64 	%rd75, %rd2, %rd74;
	ld.global.u32 	%r78, [%rd75];
	add.s64 	%rd76, %rd1, %rd74;
	st.global.u32 	[%rd76], %r89;
	add.s32 	%r79, %r78, %r89;
	shl.b64 	%rd77, %rd15, 2;
	add.s64 	%rd78, %rd75, %rd77;
	ld.global.u32 	%r80, [%rd78];
	add.s64 	%rd79, %rd76, %rd77;
	st.global.u32 	[%rd79], %r79;
	add.s32 	%r81, %r80, %r79;
	add.s64 	%rd80, %rd78, %rd77;
	ld.global.u32 	%r82, [%rd80];
	add.s64 	%rd81, %rd79, %rd77;
	st.global.u32 	[%rd81], %r81;
	add.s32 	%r83, %r82, %r81;
	add.s64 	%rd82, %rd80, %rd77;
	ld.global.u32 	%r84, [%rd82];
	add.s64 	%rd83, %rd81, %rd77;
	st.global.u32 	[%rd83], %r83;
	add.s32 	%r89, %r84, %r83;
	add.s32 	%r90, %r90, 4;
$L__BB3_11:
	setp.eq.s32 	%p9, %r16, 0;
	@%p9 bra 	$L__BB3_14;
	cvt.u64.u32 	%rd84, %r90;
	mad.lo.s64 	%rd85, %rd15, %rd84, %rd3;
	shl.b64 	%rd89, %rd85, 2;
	shl.b64 	%rd11, %rd15, 2;
	neg.s32 	%r94, %r16;
$L__BB3_13:
	.pragma "nounroll";
	add.s64 	%rd86, %rd2, %rd89;
	ld.global.u32 	%r85, [%rd86];
	add.s64 	%rd87, %rd1, %rd89;
	st.global.u32 	[%rd87], %r89;
	add.s32 	%r89, %r85, %r89;
	add.s64 	%rd89, %rd89, %rd11;
	add.s32 	%r94, %r94, 1;
	setp.ne.s32 	%p10, %r94, 0;
	@%p10 bra 	$L__BB3_13;
$L__BB3_14:
	ret;

}
	// .globl	_Z13scatterKernelPKjPjiiS0_mji
.visible .entry _Z13scatterKernelPKjPjiiS0_mji(
	.param .u64 .ptr .align 1 _Z13scatterKernelPKjPjiiS0_mji_param_0,
	.param .u64 .ptr .align 1 _Z13scatterKernelPKjPjiiS0_mji_param_1,
	.param .u32 _Z13scatterKernelPKjPjiiS0_mji_param_2,
	.param .u32 _Z13scatterKernelPKjPjiiS0_mji_param_3,
	.param .u64 .ptr .align 1 _Z13scatterKernelPKjPjiiS0_mji_param_4,
	.param .u64 _Z13scatterKernelPKjPjiiS0_mji_param_5,
	.param .u32 _Z13scatterKernelPKjPjiiS0_mji_param_6,
	.param .u32 _Z13scatterKernelPKjPjiiS0_mji_param_7
)
{
	.reg .pred 	%p<11>;
	.reg .b32 	%r<82>;
	.reg .b64 	%rd<50>;

	ld.param.u64 	%rd11, [_Z13scatterKernelPKjPjiiS0_mji_param_0];
	ld.param.u64 	%rd12, [_Z13scatterKernelPKjPjiiS0_mji_param_1];
	ld.param.u32 	%r17, [_Z13scatterKernelPKjPjiiS0_mji_param_2];
	ld.param.u32 	%r18, [_Z13scatterKernelPKjPjiiS0_mji_param_3];
	ld.param.u64 	%rd13, [_Z13scatterKernelPKjPjiiS0_mji_param_4];
	ld.param.u64 	%rd10, [_Z13scatterKernelPKjPjiiS0_mji_param_5];
	ld.param.u32 	%r19, [_Z13scatterKernelPKjPjiiS0_mji_param_6];
	ld.param.u32 	%r20, [_Z13scatterKernelPKjPjiiS0_mji_param_7];
	cvta.to.global.u64 	%rd1, %rd12;
	cvta.to.global.u64 	%rd2, %rd13;
	cvta.to.global.u64 	%rd3, %rd11;
	mov.u32 	%r1, %tid.x;
	mov.u32 	%r2, %ctaid.x;
	mul.lo.s32 	%r3, %r20, %r2;
	setp.ge.s32 	%p1, %r3, %r17;
	@%p1 bra 	$L__BB4_11;
	add.s32 	%r21, %r3, %r20;
	min.s32 	%r4, %r21, %r17;
	cvt.u64.u32 	%rd49, %r1;
	setp.le.u64 	%p2, %rd10, %rd49;
	@%p2 bra 	$L__BB4_4;
	mov.u32 	%r22, %ntid.x;
	cvt.u64.u32 	%rd5, %r22;
	mov.u32 	%r25, localCount;
$L__BB4_3:
	cvt.u32.u64 	%r23, %rd49;
	shl.b32 	%r24, %r23, 2;
	add.s32 	%r26, %r25, %r24;
	mov.b32 	%r27, 0;
	st.shared.u32 	[%r26], %r27;
	add.s64 	%rd49, %rd49, %rd5;
	setp.lt.u64 	%p3, %rd49, %rd10;
	@%p3 bra 	$L__BB4_3;
$L__BB4_4:
	bar.sync 	0;
	cvt.u64.u32 	%rd14, %r2;
	mul.lo.s64 	%rd8, %rd10, %rd14;
	setp.ne.s32 	%p4, %r1, 0;
	setp.ge.s32 	%p5, %r3, %r4;
	or.pred  	%p6, %p4, %p5;
	@%p6 bra 	$L__BB4_11;
	sub.s32 	%r28, %r4, %r3;
	and.b32  	%r5, %r28, 3;
	setp.eq.s32 	%p7, %r5, 0;
	mov.u32 	%r79, %r3;
	@%p7 bra 	$L__BB4_8;
	neg.s32 	%r77, %r5;
	mov.u32 	%r34, localCount;
	mov.u32 	%r79, %r3;
$L__BB4_7:
	.pragma "nounroll";
	mul.wide.s32 	%rd15, %r79, 4;
	add.s64 	%rd16, %rd3, %rd15;
	ld.global.u32 	%r29, [%rd16];
	shr.u32 	%r30, %r29, %r18;
	and.b32  	%r31, %r30, %r19;
	cvt.u64.u32 	%rd17, %r31;
	add.s64 	%rd18, %rd8, %rd17;
	shl.b64 	%rd19, %rd18, 2;
	add.s64 	%rd20, %rd2, %rd19;
	ld.global.u32 	%r32, [%rd20];
	shl.b32 	%r33, %r31, 2;
	add.s32 	%r35, %r34, %r33;
	ld.shared.u32 	%r36, [%r35];
	add.s32 	%r37, %r36, %r32;
	add.s32 	%r38, %r36, 1;
	st.shared.u32 	[%r35], %r38;
	mul.wide.u32 	%rd21, %r37, 4;
	add.s64 	%rd22, %rd1, %rd21;
	st.global.u32 	[%rd22], %r29;
	add.s32 	%r79, %r79, 1;
	add.s32 	%r77, %r77, 1;
	setp.ne.s32 	%p8, %r77, 0;
	@%p8 bra 	$L__BB4_7;
$L__BB4_8:
	sub.s32 	%r39, %r3, %r4;
	setp.gt.u32 	%p9, %r39, -4;
	@%p9 bra 	$L__BB4_11;
	sub.s32 	%r80, %r79, %r4;
	add.s64 	%rd9, %rd3, 8;
	mov.u32 	%r45, localCount;
$L__BB4_10:
	mul.wide.s32 	%rd23, %r79, 4;
	add.s64 	%rd24, %rd9, %rd23;
	ld.global.u32 	%r40, [%rd24+-8];
	shr.u32 	%r41, %r40, %r18;
	and.b32  	%r42, %r41, %r19;
	cvt.u64.u32 	%rd25, %r42;
	add.s64 	%rd26, %rd8, %rd25;
	shl.b64 	%rd27, %rd26, 2;
	add.s64 	%rd28, %rd2, %rd27;
	ld.global.u32 	%r43, [%rd28];
	shl.b32 	%r44, %r42, 2;
	add.s32 	%r46, %r45, %r44;
	ld.shared.u32 	%r47, [%r46];
	add.s32 	%r48, %r47, %r43;
	add.s32 	%r49, %r47, 1;
	st.shared.u32 	[%r46], %r49;
	mul.wide.u32 	%rd29, %r48, 4;
	add.s64 	%rd30, %rd1, %rd29;
	st.global.u32 	[%rd30], %r40;
	ld.global.u32 	%r50, [%rd24+-4];
	shr.u32 	%r51, %r50, %r18;
	and.b32  	%r52, %r51, %r19;
	cvt.u64.u32 	%rd31, %r52;
	add.s64 	%rd32, %rd8, %rd31;
	shl.b64 	%rd33, %rd32, 2;
	add.s64 	%rd34, %rd2, %rd33;
	ld.global.u32 	%r53, [%rd34];
	shl.b32 	%r54, %r52, 2;
	add.s32 	%r55, %r45, %r54;
	ld.shared.u32 	%r56, [%r55];
	add.s32 	%r57, %r56, %r53;
	add.s32 	%r58, %r56, 1;
	st.shared.u32 	[%r55], %r58;
	mul.wide.u32 	%rd35, %r57, 4;
	add.s64 	%rd36, %rd1, %rd35;
	st.global.u32 	[%rd36], %r50;
	ld.global.u32 	%r59, [%rd24];
	shr.u32 	%r60, %r59, %r18;
	and.b32  	%r61, %r60, %r19;
	cvt.u64.u32 	%rd37, %r61;
	add.s64 	%rd38, %rd8, %rd37;
	shl.b64 	%rd39, %rd38, 2;
	add.s64 	%rd40, %rd2, %rd39;
	ld.global.u32 	%r62, [%rd40];
	shl.b32 	%r63, %r61, 2;
	add.s32 	%r64, %r45, %r63;
	ld.shared.u32 	%r65, [%r64];
	add.s32 	%r66, %r65, %r62;
	add.s32 	%r67, %r65, 1;
	st.shared.u32 	[%r64], %r67;
	mul.wide.u32 	%rd41, %r66, 4;
	add.s64 	%rd42, %rd1, %rd41;
	st.global.u32 	[%rd42], %r59;
	ld.global.u32 	%r68, [%rd24+4];
	shr.u32 	%r69, %r68, %r18;
	and.b32  	%r70, %r69, %r19;
	cvt.u64.u32 	%rd43, %r70;
	add.s64 	%rd44, %rd8, %rd43;
	shl.b64 	%rd45, %rd44, 2;
	add.s64 	%rd46, %rd2, %rd45;
	ld.global.u32 	%r71, [%rd46];
	shl.b32 	%r72, %r70, 2;
	add.s32 	%r73, %r45, %r72;
	ld.shared.u32 	%r74, [%r73];
	add.s32 	%r75, %r74, %r71;
	add.s32 	%r76, %r74, 1;
	st.shared.u32 	[%r73], %r76;
	mul.wide.u32 	%rd47, %r75, 4;
	add.s64 	%rd48, %rd1, %rd47;
	st.global.u32 	[%rd48], %r68;
	add.s32 	%r79, %r79, 4;
	add.s32 	%r80, %r80, 4;
	setp.ne.s32 	%p10, %r80, 0;
	@%p10 bra 	$L__BB4_10;
$L__BB4_11:
	ret;

}


// ===== COMPILED SASS (sm_100) =====

	.target	sm_100

	.elftype	@"ET_EXEC"


//--------------------- .note.nv.tkinfo           --------------------------
	.section	.note.nv.tkinfo,"",@"SHT_NOTE"
	.sectionflags	@"SHF_NOTE_NV_TKINFO"
	.tkinfo
        /*0018*/ 	.word	0x00000002
        /*0030*/ 	.string	""
        /*0030*/ 	.string	"ptxas"
        /*0030*/ 	.string	"Cuda compilation tools, release 13.0, V13.0.88"
        /*0030*/ 	.string	"Build cuda_13.0.r13.0/compiler.36424714_0"
        /*0030*/ 	.string	"-arch sm_100 -m 64 "



//--------------------- .note.nv.cuinfo           --------------------------
	.section	.note.nv.cuinfo,"",@"SHT_NOTE"
	.sectionflags	@"SHF_NOTE_NV_CUINFO"
        /*0018*/ 	.short	0x0002
        /*001a*/ 	.short	0x0064
        /*001c*/ 	.short	0x0082
	.zero		2


//--------------------- .nv.info                  --------------------------
	.section	.nv.info,"",@"SHT_CUDA_INFO"
	.align	4


	//----- nvinfo : EIATTR_REGCOUNT
	.align		4
        /*0000*/ 	.byte	0x04, 0x2f
        /*0002*/ 	.short	(.L_1 - .L_0)
	.align		4
.L_0:
        /*0004*/ 	.word	index@(_Z20buildBlockHistKernelPKjiiPjmji)
        /*0008*/ 	.word	0x00000010


	//----- nvinfo : EIATTR_FRAME_SIZE
	.align		4
.L_1:
        /*000c*/ 	.byte	0x04, 0x11
        /*000e*/ 	.short	(.L_3 - .L_2)
	.align		4
.L_2:
        /*0010*/ 	.word	index@(_Z20buildBlockHistKernelPKjiiPjmji)
        /*0014*/ 	.word	0x00000000


	//----- nvinfo : EIATTR_REGCOUNT
	.align		4
.L_3:
        /*0018*/ 	.byte	0x04, 0x2f
        /*001a*/ 	.short	(.L_5 - .L_4)
	.align		4
.L_4:
        /*001c*/ 	.word	index@(_Z19reduceBucketsKernelPKjPjim)
        /*0020*/ 	.word	0x00000020


	//----- nvinfo : EIATTR_FRAME_SIZE
	.align		4
.L_5:
        /*0024*/ 	.byte	0x04, 0x11
        /*0026*/ 	.short	(.L_7 - .L_6)
	.align		4
.L_6:
        /*0028*/ 	.word	index@(_Z19reduceBucketsKernelPKjPjim)
        /*002c*/ 	.word	0x00000000


	//----- nvinfo : EIATTR_REGCOUNT
	.align		4
.L_7:
        /*0030*/ 	.byte	0x04, 0x2f
        /*0032*/ 	.short	(.L_9 - .L_8)
	.align		4
.L_8:
        /*0034*/ 	.word	index@(_Z19exclusiveScanKernelPKjPjm)
        /*0038*/ 	.word	0x0000000e


	//----- nvinfo : EIATTR_FRAME_SIZE
	.align		4
.L_9:
        /*003c*/ 	.byte	0x04, 0x11
        /*003e*/ 	.short	(.L_11 - .L_10)
	.align		4
.L_10:
        /*0040*/ 	.word	index@(_Z19exclusiveScanKernelPKjPjm)
        /*0044*/ 	.word	0x00000000


	//----- nvinfo : EIATTR_REGCOUNT
	.align		4
.L_11:
        /*0048*/ 	.byte	0x04, 0x2f
        /*004a*/ 	.short	(.L_13 - .L_12)
	.align		4
.L_12:
        /*004c*/ 	.word	index@(_Z25computeBlockOffsetsKernelPKjS0_Pjim)
        /*0050*/ 	.word	0x00000020


	//----- nvinfo : EIATTR_FRAME_SIZE
	.align		4
.L_13:
        /*0054*/ 	.byte	0x04, 0x11
        /*0056*/ 	.short	(.L_15 - .L_14)
	.align		4
.L_14:
        /*0058*/ 	.word	index@(_Z25computeBlockOffsetsKernelPKjS0_Pjim)
        /*005c*/ 	.word	0x00000000


	//----- nvinfo : EIATTR_REGCOUNT
	.align		4
.L_15:
        /*0060*/ 	.byte	0x04, 0x2f
        /*0062*/ 	.short	(.L_17 - .L_16)
	.align		4
.L_16:
        /*0064*/ 	.word	index@(_Z13scatterKernelPKjPjiiS0_mji)
        /*0068*/ 	.word	0x00000020


	//----- nvinfo : EIATTR_FRAME_SIZE
	.align		4
.L_17:
        /*006c*/ 	.byte	0x04, 0x11
        /*006e*/ 	.short	(.L_19 - .L_18)
	.align		4
.L_18:
        /*0070*/ 	.word	index@(_Z13scatterKernelPKjPjiiS0_mji)
        /*0074*/ 	.word	0x00000000


	//----- nvinfo : EIATTR_MIN_STACK_SIZE
	.align		4
.L_19:
        /*0078*/ 	.byte	0x04, 0x12
        /*007a*/ 	.short	(.L_21 - .L_20)
	.align		4
.L_20:
        /*007c*/ 	.word	index@(_Z13scatterKernelPKjPjiiS0_mji)
        /*0080*/ 	.word	0x00000000


	//----- nvinfo : EIATTR_MIN_STACK_SIZE
	.align		4
.L_21:
        /*0084*/ 	.byte	0x04, 0x12
        /*0086*/ 	.short	(.L_23 - .L_22)
	.align		4
.L_22:
        /*0088*/ 	.word	index@(_Z25computeBlockOffsetsKernelPKjS0_Pjim)
        /*008c*/ 	.word	0x00000000


	//----- nvinfo : EIATTR_MIN_STACK_SIZE
	.align		4
.L_23:
        /*0090*/ 	.byte	0x04, 0x12
        /*0092*/ 	.short	(.L_25 - .L_24)
	.align		4
.L_24:
        /*0094*/ 	.word	index@(_Z19exclusiveScanKernelPKjPjm)
        /*0098*/ 	.word	0x00000000


	//----- nvinfo : EIATTR_MIN_STACK_SIZE
	.align		4
.L_25:
        /*009c*/ 	.byte	0x04, 0x12
        /*009e*/ 	.short	(.L_27 - .L_26)
	.align		4
.L_26:
        /*00a0*/ 	.word	index@(_Z19reduceBucketsKernelPKjPjim)
        /*00a4*/ 	.word	0x00000000


	//----- nvinfo : EIATTR_MIN_STACK_SIZE
	.align		4
.L_27:
        /*00a8*/ 	.byte	0x04, 0x12
        /*00aa*/ 	.short	(.L_29 - .L_28)
	.align		4
.L_28:
        /*00ac*/ 	.word	index@(_Z20buildBlockHistKernelPKjiiPjmji)
        /*00b0*/ 	.word	0x00000000
.L_29:


//--------------------- .nv.compat                --------------------------
	.section	.nv.compat,"",@"SHT_CUDA_COMPAT_INFO"
	.align	4
        /*0000*/ 	.byte	0x02, 0x09, 0x00, 0x00, 0x02, 0x02, 0x01, 0x00, 0x02, 0x05, 0x05, 0x00, 0x03, 0x07, 0x01, 0x01
        /*0010*/ 	.byte	0x02, 0x03, 0x00, 0x00, 0x02, 0x06, 0x01, 0x00, 0x04, 0x0b, 0x08, 0x00, 0x09, 0x00, 0x00, 0x00
        /*0020*/ 	.byte	0x00, 0x00, 0x00, 0x00


//--------------------- .nv.info._Z13scatterKernelPKjPjiiS0_mji --------------------------
	.section	.nv.info._Z13scatterKernelPKjPjiiS0_mji,"",@"SHT_CUDA_INFO"
	.sectionflags	@""
	.align	4


	//----- nvinfo : EIATTR_CUDA_API_VERSION
	.align		4
        /*0000*/ 	.byte	0x04, 0x37
        /*0002*/ 	.short	(.L_31 - .L_30)
.L_30:
        /*0004*/ 	.word	0x00000082


	//----- nvinfo : EIATTR_KPARAM_INFO
	.align		4
.L_31:
        /*0008*/ 	.byte	0x04, 0x17
        /*000a*/ 	.short	(.L_33 - .L_32)
.L_32:
        /*000c*/ 	.word	0x00000000
        /*0010*/ 	.short	0x0007
        /*0012*/ 	.short	0x002c
        /*0014*/ 	.byte	0x00, 0xf0, 0x11, 0x00


	//----- nvinfo : EIATTR_KPARAM_INFO
	.align		4
.L_33:
        /*0018*/ 	.byte	0x04, 0x17
        /*001a*/ 	.short	(.L_35 - .L_34)
.L_34:
        /*001c*/ 	.word	0x00000000
        /*0020*/ 	.short	0x0006
        /*0022*/ 	.short	0x0028
        /*0024*/ 	.byte	0x00, 0xf0, 0x11, 0x00


	//----- nvinfo : EIATTR_KPARAM_INFO
	.align		4
.L_35:
        /*0028*/ 	.byte	0x04, 0x17
        /*002a*/ 	.short	(.L_37 - .L_36)
.L_36:
        /*002c*/ 	.word	0x00000000
        /*0030*/ 	.short	0x0005
        /*0032*/ 	.short	0x0020
        /*0034*/ 	.byte	0x00, 0xf0, 0x21, 0x00


	//----- nvinfo : EIATTR_KPARAM_INFO
	.align		4
.L_37:
        /*0038*/ 	.byte	0x04, 0x17
        /*003a*/ 	.short	(.L_39 - .L_38)
.L_38:
        /*003c*/ 	.word	0x00000000
        /*0040*/ 	.short	0x0004
        /*0042*/ 	.short	0x0018
        /*0044*/ 	.byte	0x00, 0xf5, 0x21, 0x00


	//----- nvinfo : EIATTR_KPARAM_INFO
	.align		4
.L_39:
        /*0048*/ 	.byte	0x04, 0x17
        /*004a*/ 	.short	(.L_41 - .L_40)
.L_40:
        /*004c*/ 	.word	0x00000000
        /*0050*/ 	.short	0x0003
        /*0052*/ 	.short	0x0014
        /*0054*/ 	.byte	0x00, 0xf0, 0x11, 0x00


	//----- nvinfo : EIATTR_KPARAM_INFO
	.align		4
.L_41:
        /*0058*/ 	.byte	0x04, 0x17
        /*005a*/ 	.short	(.L_43 - .L_42)
.L_42:
        /*005c*/ 	.word	0x00000000
        /*0060*/ 	.short	0x0002
        /*0062*/ 	.short	0x0010
        /*0064*/ 	.byte	0x00, 0xf0, 0x11, 0x00


	//----- nvinfo : EIATTR_KPARAM_INFO
	.align		4
.L_43:
        /*0068*/ 	.byte	0x04, 0x17
        /*006a*/ 	.short	(.L_45 - .L_44)
.L_44:
        /*006c*/ 	.word	0x00000000
        /*0070*/ 	.short	0x0001
        /*0072*/ 	.short	0x0008
        /*0074*/ 	.byte	0x00, 0xf5, 0x21, 0x00


	//----- nvinfo : EIATTR_KPARAM_INFO
	.align		4
.L_45:
        /*0078*/ 	.byte	0x04, 0x17
        /*007a*/ 	.short	(.L_47 - .L_46)
.L_46:
        /*007c*/ 	.word	0x00000000
        /*0080*/ 	.short	0x0000
        /*0082*/ 	.short	0x0000
        /*0084*/ 	.byte	0x00, 0xf5, 0x21, 0x00


	//----- nvinfo : EIATTR_SPARSE_MMA_MASK
	.align		4
.L_47:
        /*0088*/ 	.byte	0x03, 0x50
        /*008a*/ 	.short	0x0000


	//----- nvinfo : EIATTR_MAXREG_COUNT
	.align		4
        /*008c*/ 	.byte	0x03, 0x1b
        /*008e*/ 	.short	0x00ff


	//----- nvinfo : EIATTR_NUM_BARRIERS
	.align		4
        /*0090*/ 	.byte	0x02, 0x4c
        /*0092*/ 	.byte	0x01
	.zero		1


	//----- nvinfo : EIATTR_MERCURY_ISA_VERSION
	.align		4
        /*0094*/ 	.byte	0x03, 0x5f
        /*0096*/ 	.short	0x0101


	//----- nvinfo : EIATTR_VRC_CTA_INIT_COUNT
	.align		4
        /*0098*/ 	.byte	0x02, 0x4a
	.zero		1
	.zero		1


	//----- nvinfo : EIATTR_EXIT_INSTR_OFFSETS
	.align		4
        /*009c*/ 	.byte	0x04, 0x1c
        /*009e*/ 	.short	(.L_49 - .L_48)


	//   ....[0]....
.L_48:
        /*00a0*/ 	.word	0x00000060


	//   ....[1]....
        /*00a4*/ 	.word	0x000001e0


	//   ....[2]....
        /*00a8*/ 	.word	0x00000430


	//   ....[3]....
        /*00ac*/ 	.word	0x00000950


	//----- nvinfo : EIATTR_CRS_STACK_SIZE
	.align		4
.L_49:
        /*00b0*/ 	.byte	0x04, 0x1e
        /*00b2*/ 	.short	(.L_51 - .L_50)
.L_50:
        /*00b4*/ 	.word	0x00000000


	//----- nvinfo : EIATTR_CBANK_PARAM_SIZE
	.align		4
.L_51:
        /*00b8*/ 	.byte	0x03, 0x19
        /*00ba*/ 	.short	0x0030


	//----- nvinfo : EIATTR_PARAM_CBANK
	.align		4
        /*00bc*/ 	.byte	0x04, 0x0a
        /*00be*/ 	.short	(.L_53 - .L_52)
	.align		4
.L_52:
        /*00c0*/ 	.word	index@(.nv.constant0._Z13scatterKernelPKjPjiiS0_mji)
        /*00c4*/ 	.short	0x0380
        /*00c6*/ 	.short	0x0030


	//----- nvinfo : EIATTR_SW_WAR
	.align		4
.L_53:
        /*00c8*/ 	.byte	0x04, 0x36
        /*00ca*/ 	.short	(.L_55 - .L_54)
.L_54:
        /*00cc*/ 	.word	0x00000008
.L_55:


//--------------------- .nv.info._Z25computeBlockOffsetsKernelPKjS0_Pjim --------------------------
	.section	.nv.info._Z25computeBlockOffsetsKernelPKjS0_Pjim,"",@"SHT_CUDA_INFO"
	.sectionflags	@""
	.align	4


	//----- nvinfo : EIATTR_CUDA_API_VERSION
	.align		4
        /*0000*/ 	.byte	0x04, 0x37
        /*0002*/ 	.short	(.L_57 - .L_56)
.L_56:
        /*0004*/ 	.word	0x00000082


	//----- nvinfo : EIATTR_KPARAM_INFO
	.align		4
.L_57:
        /*0008*/ 	.byte	0x04, 0x17
        /*000a*/ 	.short	(.L_59 - .L_58)
.L_58:
        /*000c*/ 	.word	0x00000000
        /*0010*/ 	.short	0x0004
        /*0012*/ 	.short	0x0020
        /*0014*/ 	.byte	0x00, 0xf0, 0x21, 0x00


	//----- nvinfo : EIATTR_KPARAM_INFO
	.align		4
.L_59:
        /*0018*/ 	.byte	0x04, 0x17
        /*001a*/ 	.short	(.L_61 - .L_60)
.L_60:
        /*001c*/ 	.word	0x00000000
        /*0020*/ 	.short	0x0003
        /*0022*/ 	.short	0x0018
        /*0024*/ 	.byte	0x00, 0xf0, 0x11, 0x00


	//----- nvinfo : EIATTR_KPARAM_INFO
	.align		4
.L_61:
        /*0028*/ 	.byte	0x04, 0x17
        /*002a*/ 	.short	(.L_63 - .L_62)
.L_62:
        /*002c*/ 	.word	0x00000000
        /*0030*/ 	.short	0x0002
        /*0032*/ 	.short	0x0010
        /*0034*/ 	.byte	0x00, 0xf5, 0x21, 0x00


	//----- nvinfo : EIATTR_KPARAM_INFO
	.align		4
.L_63:
        /*0038*/ 	.byte	0x04, 0x17
        /*003a*/ 	.short	(.L_65 - .L_64)
.L_64:
        /*003c*/ 	.word	0x00000000
        /*0040*/ 	.short	0x0001
        /*0042*/ 	.short	0x0008
        /*0044*/ 	.byte	0x00, 0xf5, 0x21, 0x00


	//----- nvinfo : EIATTR_KPARAM_INFO
	.align		4
.L_65:
        /*0048*/ 	.byte	0x04, 0x17
        /*004a*/ 	.short	(.L_67 - .L_66)
.L_66:
        /*004c*/ 	.word	0x00000000
        /*0050*/ 	.short	0x0000
        /*0052*/ 	.short	0x0000
        /*0054*/ 	.byte	0x00, 0xf5, 0x21, 0x00


	//----- nvinfo : EIATTR_SPARSE_MMA_MASK
	.align		4
.L_67:
        /*0058*/ 	.byte	0x03, 0x50
        /*005a*/ 	.short	0x0000


	//----- nvinfo : EIATTR_MAXREG_COUNT
	.align		4
        /*005c*/ 	.byte	0x03, 0x1b
        /*005e*/ 	.short	0x00ff


	//----- nvinfo : EIATTR_MERCURY_ISA_VERSION
	.align		4
        /*0060*/ 	.byte	0x03, 0x5f
        /*0062*/ 	.short	0x0101


	//----- nvinfo : EIATTR_VRC_CTA_INIT_COUNT
	.align		4
        /*0064*/ 	.byte	0x02, 0x4a
	.zero		1
	.zero		1


	//----- nvinfo : EIATTR_EXIT_INSTR_OFFSETS
	.align		4
        /*0068*/ 	.byte	0x04, 0x1c
        /*006a*/ 	.short	(.L_69 - .L_68)


	//   ....[0]....
.L_68:
        /*006c*/ 	.word	0x00000080


	//   ....[1]....
        /*0070*/ 	.word	0x000000b0


	//   ....[2]....
        /*0074*/ 	.word	0x00000950


	//   ....[3]....
        /*0078*/ 	.word	0x00000dc0


	//   ....[4]....
        /*007c*/ 	.word	0x00001080


	//   ....[5]....
        /*0080*/ 	.word	0x000011e0


	//----- nvinfo : EIATTR_CBANK_PARAM_SIZE
	.align		4
.L_69:
        /*0084*/ 	.byte	0x03, 0x19
        /*0086*/ 	.short	0x0028


	//----- nvinfo : EIATTR_PARAM_CBANK
	.align		4
        /*0088*/ 	.byte	0x04, 0x0a
        /*008a*/ 	.short	(.L_71 - .L_70)
	.align		4
.L_70:
        /*008c*/ 	.word	index@(.nv.constant0._Z25computeBlockOffsetsKernelPKjS0_Pjim)
        /*0090*/ 	.short	0x0380
        /*0092*/ 	.short	0x0028


	//----- nvinfo : EIATTR_SW_WAR
	.align		4
.L_71:
        /*0094*/ 	.byte	0x04, 0x36
        /*0096*/ 	.short	(.L_73 - .L_72)
.L_72:
        /*0098*/ 	.word	0x00000008
.L_73:


//--------------------- .nv.info._Z19exclusiveScanKernelPKjPjm --------------------------
	.section	.nv.info._Z19exclusiveScanKernelPKjPjm,"",@"SHT_CUDA_INFO"
	.sectionflags	@""
	.align	4


	//----- nvinfo : EIATTR_CUDA_API_VERSION
	.align		4
        /*0000*/ 	.byte	0x04, 0x37
        /*0002*/ 	.short	(.L_75 - .L_74)
.L_74:
        /*0004*/ 	.word	0x00000082


	//----- nvinfo : EIATTR_KPARAM_INFO
	.align		4
.L_75:
        /*0008*/ 	.byte	0x04, 0x17
        /*000a*/ 	.short	(.L_77 - .L_76)
.L_76:
        /*000c*/ 	.word	0x00000000
        /*0010*/ 	.short	0x0002
        /*0012*/ 	.short	0x0010
        /*0014*/ 	.byte	0x00, 0xf0, 0x21, 0x00


	//----- nvinfo : EIATTR_KPARAM_INFO
	.align		4
.L_77:
        /*0018*/ 	.byte	0x04, 0x17
        /*001a*/ 	.short	(.L_79 - .L_78)
.L_78:
        /*001c*/ 	.word	0x00000000
        /*0020*/ 	.short	0x0001
        /*0022*/ 	.short	0x0008
        /*0024*/ 	.byte	0x00, 0xf5, 0x21, 0x00


	//----- nvinfo : EIATTR_KPARAM_INFO
	.align		4
.L_79:
        /*0028*/ 	.byte	0x04, 0x17
        /*002a*/ 	.short	(.L_81 - .L_80)
.L_80:
        /*002c*/ 	.word	0x00000000
        /*0030*/ 	.short	0x0000
        /*0032*/ 	.short	0x0000
        /*0034*/ 	.byte	0x00, 0xf5, 0x21, 0x00


	//----- nvinfo : EIATTR_SPARSE_MMA_MASK
	.align		4
.L_81:
        /*0038*/ 	.byte	0x03, 0x50
        /*003a*/ 	.short	0x0000


	//----- nvinfo : EIATTR_MAXREG_COUNT
	.align		4
        /*003c*/ 	.byte	0x03, 0x1b
        /*003e*/ 	.short	0x00ff


	//----- nvinfo : EIATTR_NUM_BARRIERS
	.align		4
        /*0040*/ 	.byte	0x02, 0x4c
        /*0042*/ 	.byte	0x01
	.zero		1


	//----- nvinfo : EIATTR_MERCURY_ISA_VERSION
	.align		4
        /*0044*/ 	.byte	0x03, 0x5f
        /*0046*/ 	.short	0x0101


	//----- nvinfo : EIATTR_VRC_CTA_INIT_COUNT
	.align		4
        /*0048*/ 	.byte	0x02, 0x4a
	.zero		1
	.zero		1


	//----- nvinfo : EIATTR_EXIT_INSTR_OFFSETS
	.align		4
        /*004c*/ 	.byte	0x04, 0x1c
        /*004e*/ 	.short	(.L_83 - .L_82)


	//   ....[0]....
.L_82:
        /*0050*/ 	.word	0x00000050


	//   ....[1]....
        /*0054*/ 	.word	0x00000510


	//----- nvinfo : EIATTR_CBANK_PARAM_SIZE
	.align		4
.L_83:
        /*0058*/ 	.byte	0x03, 0x19
        /*005a*/ 	.short	0x0018


	//----- nvinfo : EIATTR_PARAM_CBANK
	.align		4
        /*005c*/ 	.byte	0x04, 0x0a
        /*005e*/ 	.short	(.L_85 - .L_84)
	.align		4
.L_84:
        /*0060*/ 	.word	index@(.nv.constant0._Z19exclusiveScanKernelPKjPjm)
        /*0064*/ 	.short	0x0380
        /*0066*/ 	.short	0x0018


	//----- nvinfo : EIATTR_SW_WAR
	.align		4
.L_85:
        /*0068*/ 	.byte	0x04, 0x36
        /*006a*/ 	.short	(.L_87 - .L_86)
.L_86:
        /*006c*/ 	.word	0x00000008
.L_87:


//--------------------- .nv.info._Z19reduceBucketsKernelPKjPjim --------------------------
	.section	.nv.info._Z19reduceBucketsKernelPKjPjim,"",@"SHT_CUDA_INFO"
	.sectionflags	@""
	.align	4


	//----- nvinfo : EIATTR_CUDA_API_VERSION
	.align		4
        /*0000*/ 	.byte	0x04, 0x37
        /*0002*/ 	.short	(.L_89 - .L_88)
.L_88:
        /*0004*/ 	.word	0x00000082


	//----- nvinfo : EIATTR_KPARAM_INFO
	.align		4
.L_89:
        /*0008*/ 	.byte	0x04, 0x17
        /*000a*/ 	.short	(.L_91 - .L_90)
.L_90:
        /*000c*/ 	.word	0x00000000
        /*0010*/ 	.short	0x0003
        /*0012*/ 	.short	0x0018
        /*0014*/ 	.byte	0x00, 0xf0, 0x21, 0x00


	//----- nvinfo : EIATTR_KPARAM_INFO
	.align		4
.L_91:
        /*0018*/ 	.byte	0x04, 0x17
        /*001a*/ 	.short	(.L_93 - .L_92)
.L_92:
        /*001c*/ 	.word	0x00000000
        /*0020*/ 	.short	0x0002
        /*0022*/ 	.short	0x0010
        /*0024*/ 	.byte	0x00, 0xf0, 0x11, 0x00


	//----- nvinfo : EIATTR_KPARAM_INFO
	.align		4
.L_93:
        /*0028*/ 	.byte	0x04, 0x17
        /*002a*/ 	.short	(.L_95 - .L_94)
.L_94:
        /*002c*/ 	.word	0x00000000
        /*0030*/ 	.short	0x0001
        /*0032*/ 	.short	0x0008
        /*0034*/ 	.byte	0x00, 0xf5, 0x21, 0x00


	//----- nvinfo : EIATTR_KPARAM_INFO
	.align		4
.L_95:
        /*0038*/ 	.byte	0x04, 0x17
        /*003a*/ 	.short	(.L_97 - .L_96)
.L_96:
        /*003c*/ 	.word	0x00000000
        /*0040*/ 	.short	0x0000
        /*0042*/ 	.short	0x0000
        /*0044*/ 	.byte	0x00, 0xf5, 0x21, 0x00


	//----- nvinfo : EIATTR_SPARSE_MMA_MASK
	.align		4
.L_97:
        /*0048*/ 	.byte	0x03, 0x50
        /*004a*/ 	.short	0x0000


	//----- nvinfo : EIATTR_MAXREG_COUNT
	.align		4
        /*004c*/ 	.byte	0x03, 0x1b
        /*004e*/ 	.short	0x00ff


	//----- nvinfo : EIATTR_MERCURY_ISA_VERSION
	.align		4
        /*0050*/ 	.byte	0x03, 0x5f
        /*0052*/ 	.short	0x0101


	//----- nvinfo : EIATTR_VRC_CTA_INIT_COUNT
	.align		4
        /*0054*/ 	.byte	0x02, 0x4a
	.zero		1
	.zero		1


	//----- nvinfo : EIATTR_EXIT_INSTR_OFFSETS
	.align		4
        /*0058*/ 	.byte	0x04, 0x1c
        /*005a*/ 	.short	(.L_99 - .L_98)


	//   ....[0]....
.L_98:
        /*005c*/ 	.word	0x00000080


	//   ....[1]....
        /*0060*/ 	.word	0x00000b30


	//----- nvinfo : EIATTR_CBANK_PARAM_SIZE
	.align		4
.L_99:
        /*0064*/ 	.byte	0x03, 0x19
        /*0066*/ 	.short	0x0020


	//----- nvinfo : EIATTR_PARAM_CBANK
	.align		4
        /*0068*/ 	.byte	0x04, 0x0a
        /*006a*/ 	.short	(.L_101 - .L_100)
	.align		4
.L_100:
        /*006c*/ 	.word	index@(.nv.constant0._Z19reduceBucketsKernelPKjPjim)
        /*0070*/ 	.short	0x0380
        /*0072*/ 	.short	0x0020


	//----- nvinfo : EIATTR_SW_WAR
	.align		4
.L_101:
        /*0074*/ 	.byte	0x04, 0x36
        /*0076*/ 	.short	(.L_103 - .L_102)
.L_102:
        /*0078*/ 	.word	0x00000008
.L_103:


//--------------------- .nv.info._Z20buildBlockHistKernelPKjiiPjmji --------------------------
	.section	.nv.info._Z20buildBlockHistKernelPKjiiPjmji,"",@"SHT_CUDA_INFO"
	.sectionflags	@""
	.align	4


	//----- nvinfo : EIATTR_CUDA_API_VERSION
	.align		4
        /*0000*/ 	.byte	0x04, 0x37
        /*0002*/ 	.short	(.L_105 - .L_104)
.L_104:
        /*0004*/ 	.word	0x00000082


	//----- nvinfo : EIATTR_KPARAM_INFO
	.align		4
.L_105:
        /*0008*/ 	.byte	0x04, 0x17
        /*000a*/ 	.short	(.L_107 - .L_106)
.L_106:
        /*000c*/ 	.word	0x00000000
        /*0010*/ 	.short	0x0006
        /*0012*/ 	.short	0x0024
        /*0014*/ 	.byte	0x00, 0xf0, 0x11, 0x00


	//----- nvinfo : EIATTR_KPARAM_INFO
	.align		4
.L_107:
        /*0018*/ 	.byte	0x04, 0x17
        /*001a*/ 	.short	(.L_109 - .L_108)
.L_108:
        /*001c*/ 	.word	0x00000000
        /*0020*/ 	.short	0x0005
        /*0022*/ 	.short	0x0020
        /*0024*/ 	.byte	0x00, 0xf0, 0x11, 0x00


	//----- nvinfo : EIATTR_KPARAM_INFO
	.align		4
.L_109:
        /*0028*/ 	.byte	0x04, 0x17
        /*002a*/ 	.short	(.L_111 - .L_110)
.L_110:
        /*002c*/ 	.word	0x00000000
        /*0030*/ 	.short	0x0004
        /*0032*/ 	.short	0x0018
        /*0034*/ 	.byte	0x00, 0xf0, 0x21, 0x00


	//----- nvinfo : EIATTR_KPARAM_INFO
	.align		4
.L_111:
        /*0038*/ 	.byte	0x04, 0x17
        /*003a*/ 	.short	(.L_113 - .L_112)
.L_112:
        /*003c*/ 	.word	0x00000000
        /*0040*/ 	.short	0x0003
        /*0042*/ 	.short	0x0010
        /*0044*/ 	.byte	0x00, 0xf5, 0x21, 0x00


	//----- nvinfo : EIATTR_KPARAM_INFO
	.align		4
.L_113:
        /*0048*/ 	.byte	0x04, 0x17
        /*004a*/ 	.short	(.L_115 - .L_114)
.L_114:
        /*004c*/ 	.word	0x00000000
        /*0050*/ 	.short	0x0002
        /*0052*/ 	.short	0x000c
        /*0054*/ 	.byte	0x00, 0xf0, 0x11, 0x00


	//----- nvinfo : EIATTR_KPARAM_INFO
	.align		4
.L_115:
        /*0058*/ 	.byte	0x04, 0x17
        /*005a*/ 	.short	(.L_117 - .L_116)
.L_116:
        /*005c*/ 	.word	0x00000000
        /*0060*/ 	.short	0x0001
        /*0062*/ 	.short	0x0008
        /*0064*/ 	.byte	0x00, 0xf0, 0x11, 0x00


	//----- nvinfo : EIATTR_KPARAM_INFO
	.align		4
.L_117:
        /*0068*/ 	.byte	0x04, 0x17
        /*006a*/ 	.short	(.L_119 - .L_118)
.L_118:
        /*006c*/ 	.word	0x00000000
        /*0070*/ 	.short	0x0000
        /*0072*/ 	.short	0x0000
        /*0074*/ 	.byte	0x00, 0xf5, 0x21, 0x00


	//----- nvinfo : EIATTR_SPARSE_MMA_MASK
	.align		4
.L_119:
        /*0078*/ 	.byte	0x03, 0x50
        /*007a*/ 	.short	0x0000


	//----- nvinfo : EIATTR_MAXREG_COUNT
	.align		4
        /*007c*/ 	.byte	0x03, 0x1b
        /*007e*/ 	.short	0x00ff


	//----- nvinfo : EIATTR_NUM_BARRIERS
	.align		4
        /*0080*/ 	.byte	0x02, 0x4c
        /*0082*/ 	.byte	0x01
	.zero		1


	//----- nvinfo : EIATTR_MERCURY_ISA_VERSION
	.align		4
        /*0084*/ 	.byte	0x03, 0x5f
        /*0086*/ 	.short	0x0101


	//----- nvinfo : EIATTR_VRC_CTA_INIT_COUNT
	.align		4
        /*0088*/ 	.byte	0x02, 0x4a
	.zero		1
	.zero		1


	//----- nvinfo : EIATTR_EXIT_INSTR_OFFSETS
	.align		4
        /*008c*/ 	.byte	0x04, 0x1c
        /*008e*/ 	.short	(.L_121 - .L_120)


	//   ....[0]....
.L_120:
        /*0090*/ 	.word	0x00000060


	//   ....[1]....
        /*0094*/ 	.word	0x00000380


	//   ....[2]....
        /*0098*/ 	.word	0x000004c0


	//----- nvinfo : EIATTR_CRS_STACK_SIZE
	.align		4
.L_121:
        /*009c*/ 	.byte	0x04, 0x1e
        /*009e*/ 	.short	(.L_123 - .L_122)
.L_122:
        /*00a0*/ 	.word	0x00000000


	//----- nvinfo : EIATTR_CBANK_PARAM_SIZE
	.align		4
.L_123:
        /*00a4*/ 	.byte	0x03, 0x19
        /*00a6*/ 	.short	0x0028


	//----- nvinfo : EIATTR_PARAM_CBANK
	.align		4
        /*00a8*/ 	.byte	0x04, 0x0a
        /*00aa*/ 	.short	(.L_125 - .L_124)
	.align		4
.L_124:
        /*00ac*/ 	.word	index@(.nv.constant0._Z20buildBlockHistKernelPKjiiPjmji)
        /*00b0*/ 	.short	0x0380
        /*00b2*/ 	.short	0x0028


	//----- nvinfo : EIATTR_SW_WAR
	.align		4
.L_125:
        /*00b4*/ 	.byte	0x04, 0x36
        /*00b6*/ 	.short	(.L_127 - .L_126)
.L_126:
        /*00b8*/ 	.word	0x00000008
.L_127:


//--------------------- .nv.callgraph             --------------------------
	.section	.nv.callgraph,"",@"SHT_CUDA_CALLGRAPH"
	.align	4
	.sectionentsize	8
	.align		4
        /*0000*/ 	.word	0x00000000
	.align		4
        /*0004*/ 	.word	0xffffffff
	.align		4
        /*0008*/ 	.word	0x00000000
	.align		4
        /*000c*/ 	.word	0xfffffffe
	.align		4
        /*0010*/ 	.word	0x00000000
	.align		4
        /*0014*/ 	.word	0xfffffffd
	.align		4
        /*0018*/ 	.word	0x00000000
	.align		4
        /*001c*/ 	.word	0xfffffffc


//--------------------- .text._Z13scatterKernelPKjPjiiS0_mji --------------------------
	.section	.text._Z13scatterKernelPKjPjiiS0_mji,"ax",@progbits
	.align	128
        .global         _Z13scatterKernelPKjPjiiS0_mji
        .type           _Z13scatterKernelPKjPjiiS0_mji,@function
        .size           _Z13scatterKernelPKjPjiiS0_mji,(.L_x_33 - _Z13scatterKernelPKjPjiiS0_mji)
        .other          _Z13scatterKernelPKjPjiiS0_mji,@"STO_CUDA_ENTRY STV_DEFAULT"
_Z13scatterKernelPKjPjiiS0_mji:
.text._Z13scatterKernelPKjPjiiS0_mji:
[----:B------:R-:W-:Y:S08]  /*0000*/  LDC R1, c[0x0][0x37c] ;  /* 0x0000df00ff017b82 */ /* 0x000ff00000000800 */
[----:B------:R-:W0:Y:S01]  /*0010*/  S2UR UR4, SR_CTAID.X ;  /* 0x00000000000479c3 */ /* 0x000e220000002500 */
[----:B------:R-:W1:Y:S07]  /*0020*/  LDCU UR5, c[0x0][0x390] ;  /* 0x00007200ff0577ac */ /* 0x000e6e0008000800 */
[----:B------:R-:W0:Y:S02]  /*0030*/  LDC R10, c[0x0][0x3ac] ;  /* 0x0000eb00ff0a7b82 */ /* 0x000e240000000800 */
[----:B0-----:R-:W-:-:S05]  /*0040*/  IMAD R13, R10, UR4, RZ ;  /* 0x000000040a0d7c24 */ /* 0x001fca000f8e02ff */
[----:B-1----:R-:W-:-:S13]  /*0050*/  ISETP.GE.AND P0, PT, R13, UR5, PT ;  /* 0x000000050d007c0c */ /* 0x002fda000bf06270 */
[----:B------:R-:W-:Y:S05]  /*0060*/  @P0 EXIT ;  /* 0x000000000000094d */ /* 0x000fea0003800000 */
[----:B------:R-:W0:Y:S01]  /*0070*/  S2R R7, SR_TID.X ;  /* 0x0000000000077919 */ /* 0x000e220000002100 */
[----:B------:R-:W0:Y:S01]  /*0080*/  LDC.64 R2, c[0x0][0x3a0] ;  /* 0x0000e800ff027b82 */ /* 0x000e220000000a00 */
[C---:B------:R-:W-:Y:S01]  /*0090*/  VIADDMNMX R10, R13.reuse, R10, UR5, PT ;  /* 0x000000050d0a7e46 */ /* 0x040fe2000b80010a */
[----:B------:R-:W-:Y:S03]  /*00a0*/  BSSY.RECONVERGENT B0, `(.L_x_0) ;  /* 0x0000012000007945 */ /* 0x000fe60003800200 */
[----:B------:R-:W-:Y:S02]  /*00b0*/  ISETP.GE.AND P1, PT, R13, R10, PT ;  /* 0x0000000a0d00720c */ /* 0x000fe40003f26270 */
[C---:B0-----:R-:W-:Y:S02]  /*00c0*/  ISETP.GE.U32.AND P0, PT, R7.reuse, R2, PT ;  /* 0x000000020700720c */ /* 0x041fe40003f06070 */
[----:B------:R-:W-:-:S02]  /*00d0*/  ISETP.NE.OR P1, PT, R7, RZ, P1 ;  /* 0x000000ff0700720c */ /* 0x000fc40000f25670 */
[----:B------:R-:W-:-:S13]  /*00e0*/  ISETP.GE.U32.AND.EX P0, PT, RZ, R3, PT, P0 ;  /* 0x00000003ff00720c */ /* 0x000fda0003f06100 */
[----:B------:R-:W-:Y:S05]  /*00f0*/  @P0 BRA `(.L_x_1) ;  /* 0x0000000000300947 */ /* 0x000fea0003800000 */
[----:B------:R-:W0:Y:S01]  /*0100*/  S2R R5, SR_CgaCtaId ;  /* 0x0000000000057919 */ /* 0x000e220000008800 */
[----:B------:R-:W1:Y:S01]  /*0110*/  LDC R6, c[0x0][0x360] ;  /* 0x0000d800ff067b82 */ /* 0x000e620000000800 */
[----:B------:R-:W-:Y:S01]  /*0120*/  MOV R0, 0x400 ;  /* 0x0000040000007802 */ /* 0x000fe20000000f00 */
[----:B------:R-:W-:-:S03]  /*0130*/  IMAD.MOV.U32 R8, RZ, RZ, RZ ;  /* 0x000000ffff087224 */ /* 0x000fc600078e00ff */
[----:B0-----:R-:W-:-:S07]  /*0140*/  LEA R0, R5, R0, 0x18 ;  /* 0x0000000005007211 */ /* 0x001fce00078ec0ff */
.L_x_2:
[----:B------:R-:W-:Y:S01]  /*0150*/  IMAD R4, R7, 0x4, R0 ;  /* 0x0000000407047824 */ /* 0x000fe200078e0200 */
[----:B-1----:R-:W-:-:S04]  /*0160*/  IADD3 R7, P0, PT, R6, R7, RZ ;  /* 0x0000000706077210 */ /* 0x002fc80007f1e0ff */
[----:B------:R0:W-:Y:S01]  /*0170*/  STS [R4], RZ ;  /* 0x000000ff04007388 */ /* 0x0001e20000000800 */
[----:B------:R-:W-:Y:S01]  /*0180*/  IMAD.X R8, RZ, RZ, R8, P0 ;  /* 0x000000ffff087224 */ /* 0x000fe200000e0608 */
[----:B------:R-:W-:-:S04]  /*0190*/  ISETP.GE.U32.AND P0, PT, R7, R2, PT ;  /* 0x000000020700720c */ /* 0x000fc80003f06070 */
[----:B------:R-:W-:-:S13]  /*01a0*/  ISETP.GE.U32.AND.EX P0, PT, R8, R3, PT, P0 ;  /* 0x000000030800720c */ /* 0x000fda0003f06100 */
[----:B0-----:R-:W-:Y:S05]  /*01b0*/  @!P0 BRA `(.L_x_2) ;  /* 0xfffffffc00e48947 */ /* 0x001fea000383ffff */
.L_x_1:
[----:B------:R-:W-:Y:S05]  /*01c0*/  BSYNC.RECONVERGENT B0 ;  /* 0x0000000000007941 */ /* 0x000fea0003800200 */
.L_x_0:
[----:B------:R-:W-:Y:S06]  /*01d0*/  BAR.SYNC.DEFER_BLOCKING 0x0 ;  /* 0x0000000000007b1d */ /* 0x000fec0000010000 */
[----:B------:R-:W-:Y:S05]  /*01e0*/  @P1 EXIT ;  /* 0x000000000000194d */ /* 0x000fea0003800000 */
[----:B------:R-:W-:Y:S01]  /*01f0*/  IMAD.IADD R0, R10, 0x1, -R13 ;  /* 0x000000010a007824 */ /* 0x000fe200078e0a0d */
[----:B------:R-:W0:Y:S01]  /*0200*/  LDCU.64 UR6, c[0x0][0x358] ;  /* 0x00006b00ff0677ac */ /* 0x000e220008000a00 */
[----:B------:R-:W-:-:S03]  /*0210*/  IMAD.IADD R4, R13, 0x1, -R10 ;  /* 0x000000010d047824 */ /* 0x000fc600078e0a0a */
[----:B------:R-:W-:Y:S02]  /*0220*/  LOP3.LUT P1, R12, R0, 0x3, RZ, 0xc0, !PT ;  /* 0x00000003000c7812 */ /* 0x000fe4000782c0ff */
[----:B------:R-:W-:-:S11]  /*0230*/  ISETP.GT.U32.AND P0, PT, R4, -0x4, PT ;  /* 0xfffffffc0400780c */ /* 0x000fd60003f04070 */
[----:B------:R-:W-:Y:S05]  /*0240*/  @!P1 BRA `(.L_x_3) ;  /* 0x0000000000789947 */ /* 0x000fea0003800000 */
[----:B------:R-:W1:Y:S01]  /*0250*/  S2R R14, SR_CgaCtaId ;  /* 0x00000000000e7919 */ /* 0x000e620000008800 */
[----:B------:R-:W2:Y:S01]  /*0260*/  LDC R0, c[0x0][0x394] ;  /* 0x0000e500ff007b82 */ /* 0x000ea20000000800 */
[----:B------:R-:W-:Y:S02]  /*0270*/  MOV R17, 0x400 ;  /* 0x0000040000117802 */ /* 0x000fe40000000f00 */
[----:B------:R-:W-:-:S05]  /*0280*/  IADD3 R12, PT, PT, -R12, RZ, RZ ;  /* 0x000000ff0c0c7210 */ /* 0x000fca0007ffe1ff */
[----:B------:R-:W3:Y:S08]  /*0290*/  LDC R11, c[0x0][0x3a8] ;  /* 0x0000ea00ff0b7b82 */ /* 0x000ef00000000800 */
[----:B------:R-:W4:Y:S08]  /*02a0*/  LDC.64 R4, c[0x0][0x380] ;  /* 0x0000e000ff047b82 */ /* 0x000f300000000a00 */
[----:B------:R-:W0:Y:S01]  /*02b0*/  LDC.64 R6, c[0x0][0x388] ;  /* 0x0000e200ff067b82 */ /* 0x000e220000000a00 */
[----:B-1----:R-:W-:-:S07]  /*02c0*/  LEA R17, R14, R17, 0x18 ;  /* 0x000000110e117211 */ /* 0x002fce00078ec0ff */
[----:B------:R-:W1:Y:S02]  /*02d0*/  LDC.64 R8, c[0x0][0x398] ;  /* 0x0000e600ff087b82 */ /* 0x000e640000000a00 */
.L_x_4:
[----:B0---4-:R-:W-:-:S06]  /*02e0*/  IMAD.WIDE R18, R13, 0x4, R4 ;  /* 0x000000040d127825 */ /* 0x011fcc00078e0204 */
[----:B0-----:R-:W2:Y:S01]  /*02f0*/  LDG.E R19, desc[UR6][R18.64] ;  /* 0x0000000612137981 */ /* 0x001ea2000c1e1900 */
[----:B------:R-:W-:Y:S01]  /*0300*/  IMAD.MOV.U32 R15, RZ, RZ, RZ ;  /* 0x000000ffff0f7224 */ /* 0x000fe200078e00ff */
[----:B--2---:R-:W-:-:S04]  /*0310*/  SHF.R.U32.HI R14, RZ, R0, R19 ;  /* 0x00000000ff0e7219 */ /* 0x004fc80000011613 */
[----:B---3--:R-:W-:-:S05]  /*0320*/  LOP3.LUT R14, R14, R11, RZ, 0xc0, !PT ;  /* 0x0000000b0e0e7212 */ /* 0x008fca00078ec0ff */
[----:B------:R-:W-:-:S04]  /*0330*/  IMAD.WIDE.U32 R20, R2, UR4, R14 ;  /* 0x0000000402147c25 */ /* 0x000fc8000f8e000e */
[----:B------:R-:W-:Y:S01]  /*0340*/  IMAD R15, R3, UR4, R21 ;  /* 0x00000004030f7c24 */ /* 0x000fe2000f8e0215 */
[----:B-1----:R-:W-:-:S04]  /*0350*/  LEA R22, P1, R20, R8, 0x2 ;  /* 0x0000000814167211 */ /* 0x002fc800078210ff */
[----:B------:R-:W-:-:S05]  /*0360*/  LEA.HI.X R23, R20, R9, R15, 0x2, P1 ;  /* 0x0000000914177211 */ /* 0x000fca00008f140f */
[----:B------:R-:W2:Y:S01]  /*0370*/  LDG.E R22, desc[UR6][R22.64] ;  /* 0x0000000616167981 */ /* 0x000ea2000c1e1900 */
[----:B------:R-:W-:Y:S01]  /*0380*/  IMAD R16, R14, 0x4, R17 ;  /* 0x000000040e107824 */ /* 0x000fe200078e0211 */
[----:B------:R-:W-:Y:S01]  /*0390*/  IADD3 R12, PT, PT, R12, 0x1, RZ ;  /* 0x000000010c0c7810 */ /* 0x000fe20007ffe0ff */
[----:B------:R-:W-:-:S03]  /*03a0*/  VIADD R13, R13, 0x1 ;  /* 0x000000010d0d7836 */ /* 0x000fc60000000000 */
[----:B------:R-:W0:Y:S01]  /*03b0*/  LDS R15, [R16] ;  /* 0x00000000100f7984 */ /* 0x000e220000000800 */
[----:B------:R-:W-:Y:S01]  /*03c0*/  ISETP.NE.AND P1, PT, R12, RZ, PT ;  /* 0x000000ff0c00720c */ /* 0x000fe20003f25270 */
[----:B0-----:R-:W-:-:S05]  /*03d0*/  VIADD R25, R15, 0x1 ;  /* 0x000000010f197836 */ /* 0x001fca0000000000 */
[----:B------:R0:W-:Y:S01]  /*03e0*/  STS [R16], R25 ;  /* 0x0000001910007388 */ /* 0x0001e20000000800 */
[----:B--2---:R-:W-:-:S04]  /*03f0*/  IMAD.IADD R21, R22, 0x1, R15 ;  /* 0x0000000116157824 */ /* 0x004fc800078e020f */
[----:B------:R-:W-:-:S05]  /*0400*/  IMAD.WIDE.U32 R14, R21, 0x4, R6 ;  /* 0x00000004150e7825 */ /* 0x000fca00078e0006 */
[----:B------:R0:W-:Y:S01]  /*0410*/  STG.E desc[UR6][R14.64], R19 ;  /* 0x000000130e007986 */ /* 0x0001e2000c101906 */
[----:B------:R-:W-:Y:S05]  /*0420*/  @P1 BRA `(.L_x_4) ;  /* 0xfffffffc00ac1947 */ /* 0x000fea000383ffff */
.L_x_3:
[----:B0-----:R-:W-:Y:S05]  /*0430*/  @P0 EXIT ;  /* 0x000000000000094d */ /* 0x001fea0003800000 */
[----:B------:R-:W0:Y:S01]  /*0440*/  S2R R11, SR_CgaCtaId ;  /* 0x00000000000b7919 */ /* 0x000e220000008800 */
[----:B------:R-:W1:Y:S01]  /*0450*/  LDC.64 R8, c[0x0][0x380] ;  /* 0x0000e000ff087b82 */ /* 0x000e620000000a00 */
[----:B------:R-:W-:Y:S01]  /*0460*/  MOV R14, 0x400 ;  /* 0x00000400000e7802 */ /* 0x000fe20000000f00 */
[----:B------:R-:W-:-:S06]  /*0470*/  IMAD.IADD R15, R13, 0x1, -R10 ;  /* 0x000000010d0f7824 */ /* 0x000fcc00078e0a0a */
[----:B------:R-:W2:Y:S08]  /*0480*/  LDC R0, c[0x0][0x394] ;  /* 0x0000e500ff007b82 */ /* 0x000eb00000000800 */
[----:B------:R-:W3:Y:S08]  /*0490*/  LDC R12, c[0x0][0x3a8] ;  /* 0x0000ea00ff0c7b82 */ /* 0x000ef00000000800 */
[----:B------:R-:W4:Y:S01]  /*04a0*/  LDC.64 R4, c[0x0][0x388] ;  /* 0x0000e200ff047b82 */ /* 0x000f220000000a00 */
[----:B-1----:R-:W-:-:S05]  /*04b0*/  IADD3 R8, P0, PT, R8, 0x8, RZ ;  /* 0x0000000808087810 */ /* 0x002fca0007f1e0ff */
[----:B------:R-:W-:Y:S01]  /*04c0*/  IMAD.X R9, RZ, RZ, R9, P0 ;  /* 0x000000ffff097224 */ /* 0x000fe200000e0609 */
[----:B0-----:R-:W-:Y:S01]  /*04d0*/  LEA R14, R11, R14, 0x18 ;  /* 0x0000000e0b0e7211 */ /* 0x001fe200078ec0ff */
[----:B------:R-:W0:Y:S06]  /*04e0*/  LDC.64 R6, c[0x0][0x398] ;  /* 0x0000e600ff067b82 */ /* 0x000e2c0000000a00 */
.L_x_5:
[----:B-1----:R-:W-:-:S05]  /*04f0*/  IMAD.WIDE R10, R13, 0x4, R8 ;  /* 0x000000040d0a7825 */ /* 0x002fca00078e0208 */
[----:B------:R-:W2:Y:S01]  /*0500*/  LDG.E R27, desc[UR6][R10.64+-0x8] ;  /* 0xfffff8060a1b7981 */ /* 0x000ea2000c1e1900 */
[----:B------:R-:W-:Y:S01]  /*0510*/  IMAD R16, R3, UR4, RZ ;  /* 0x0000000403107c24 */ /* 0x000fe2000f8e02ff */
[----:B--2---:R-:W-:-:S04]  /*0520*/  SHF.R.U32.HI R19, RZ, R0, R27 ;  /* 0x00000000ff137219 */ /* 0x004fc8000001161b */
[----:B---3--:R-:W-:Y:S01]  /*0530*/  LOP3.LUT R18, R19, R12, RZ, 0xc0, !PT ;  /* 0x0000000c13127212 */ /* 0x008fe200078ec0ff */
[----:B------:R-:W-:-:S04]  /*0540*/  IMAD.MOV.U32 R19, RZ, RZ, RZ ;  /* 0x000000ffff137224 */ /* 0x000fc800078e00ff */
[----:B------:R-:W-:-:S05]  /*0550*/  IMAD.WIDE.U32 R20, R2, UR4, R18 ;  /* 0x0000000402147c25 */ /* 0x000fca000f8e0012 */
[----:B------:R-:W-:Y:S02]  /*0560*/  IADD3 R17, PT, PT, R16, R21, RZ ;  /* 0x0000001510117210 */ /* 0x000fe40007ffe0ff */
[----:B0-----:R-:W-:-:S04]  /*0570*/  LEA R22, P0, R20, R6, 0x2 ;  /* 0x0000000614167211 */ /* 0x001fc800078010ff */
[----:B------:R-:W-:-:S05]  /*0580*/  LEA.HI.X R23, R20, R7, R17, 0x2, P0 ;  /* 0x0000000714177211 */ /* 0x000fca00000f1411 */
[----:B------:R-:W2:Y:S01]  /*0590*/  LDG.E R22, desc[UR6][R22.64] ;  /* 0x0000000616167981 */ /* 0x000ea2000c1e1900 */
[----:B------:R-:W-:-:S05]  /*05a0*/  IMAD R26, R18, 0x4, R14 ;  /* 0x00000004121a7824 */ /* 0x000fca00078e020e */
[----:B------:R-:W2:Y:S02]  /*05b0*/  LDS R17, [R26] ;  /* 0x000000001a117984 */ /* 0x000ea40000000800 */
[----:B--2---:R-:W-:-:S04]  /*05c0*/  IMAD.IADD R25, R22, 0x1, R17 ;  /* 0x0000000116197824 */ /* 0x004fc800078e0211 */
[----:B----4-:R-:W-:-:S05]  /*05d0*/  IMAD.WIDE.U32 R24, R25, 0x4, R4 ;  /* 0x0000000419187825 */ /* 0x010fca00078e0004 */
[----:B------:R-:W-:Y:S04]  /*05e0*/  STG.E desc[UR6][R24.64], R27 ;  /* 0x0000001b18007986 */ /* 0x000fe8000c101906 */
[----:B------:R-:W2:Y:S02]  /*05f0*/  LDG.E R29, desc[UR6][R10.64+-0x4] ;  /* 0xfffffc060a1d7981 */ /* 0x000ea4000c1e1900 */
[----:B--2---:R-:W-:-:S04]  /*0600*/  SHF.R.U32.HI R19, RZ, R0, R29 ;  /* 0x00000000ff137219 */ /* 0x004fc8000001161d */
[----:B------:R-:W-:Y:S01]  /*0610*/  LOP3.LUT R18, R19, R12, RZ, 0xc0, !PT ;  /* 0x0000000c13127212 */ /* 0x000fe200078ec0ff */
[----:B------:R-:W-:-:S04]  /*0620*/  IMAD.MOV.U32 R19, RZ, RZ, RZ ;  /* 0x000000ffff137224 */ /* 0x000fc800078e00ff */
[----:B------:R-:W-:-:S04]  /*0630*/  IMAD.WIDE.U32 R20, R2, UR4, R18 ;  /* 0x0000000402147c25 */ /* 0x000fc8000f8e0012 */
[----:B------:R-:W-:Y:S01]  /*0640*/  IMAD.IADD R19, R16, 0x1, R21 ;  /* 0x0000000110137824 */ /* 0x000fe200078e0215 */
[----:B------:R-:W-:-:S04]  /*0650*/  LEA R22, P0, R20, R6, 0x2 ;  /* 0x0000000614167211 */ /* 0x000fc800078010ff */
[----:B------:R-:W-:-:S05]  /*0660*/  LEA.HI.X R23, R20, R7, R19, 0x2, P0 ;  /* 0x0000000714177211 */ /* 0x000fca00000f1413 */
[----:B------:R0:W2:Y:S02]  /*0670*/  LDG.E R22, desc[UR6][R22.64] ;  /* 0x0000000616167981 */ /* 0x0000a4000c1e1900 */
[----:B0-----:R-:W-:Y:S01]  /*0680*/  IADD3 R23, PT, PT, R17, 0x1, RZ ;  /* 0x0000000111177810 */ /* 0x001fe20007ffe0ff */
[----:B------:R-:W-:-:S04]  /*0690*/  IMAD R17, R18, 0x4, R14 ;  /* 0x0000000412117824 */ /* 0x000fc800078e020e */
[----:B------:R-:W-:Y:S04]  /*06a0*/  STS [R26], R23 ;  /* 0x000000171a007388 */ /* 0x000fe80000000800 */
[----:B------:R-:W2:Y:S02]  /*06b0*/  LDS R27, [R17] ;  /* 0x00000000111b7984 */ /* 0x000ea40000000800 */
[----:B--2---:R-:W-:-:S04]  /*06c0*/  IMAD.IADD R25, R22, 0x1, R27 ;  /* 0x0000000116197824 */ /* 0x004fc800078e021b */
[----:B------:R-:W-:-:S05]  /*06d0*/  IMAD.WIDE.U32 R24, R25, 0x4, R4 ;  /* 0x0000000419187825 */ /* 0x000fca00078e0004 */
[----:B------:R0:W-:Y:S04]  /*06e0*/  STG.E desc[UR6][R24.64], R29 ;  /* 0x0000001d18007986 */ /* 0x0001e8000c101906 */
[----:B------:R-:W2:Y:S01]  /*06f0*/  LDG.E R28, desc[UR6][R10.64] ;  /* 0x000000060a1c7981 */ /* 0x000ea2000c1e1900 */
[----:B------:R-:W-:-:S05]  /*0700*/  IADD3 R26, PT, PT, R27, 0x1, RZ ;  /* 0x000000011b1a7810 */ /* 0x000fca0007ffe0ff */
[----:B------:R-:W-:Y:S01]  /*0710*/  STS [R17], R26 ;  /* 0x0000001a11007388 */ /* 0x000fe20000000800 */
[----:B--2---:R-:W-:-:S04]  /*0720*/  SHF.R.U32.HI R19, RZ, R0, R28 ;  /* 0x00000000ff137219 */ /* 0x004fc8000001161c */
[----:B------:R-:W-:Y:S01]  /*0730*/  LOP3.LUT R18, R19, R12, RZ, 0xc0, !PT ;  /* 0x0000000c13127212 */ /* 0x000fe200078ec0ff */
[----:B------:R-:W-:-:S04]  /*0740*/  IMAD.MOV.U32 R19, RZ, RZ, RZ ;  /* 0x000000ffff137224 */ /* 0x000fc800078e00ff */
[----:B------:R-:W-:-:S04]  /*0750*/  IMAD.WIDE.U32 R20, R2, UR4, R18 ;  /* 0x0000000402147c25 */ /* 0x000fc8000f8e0012 */
[----:B------:R-:W-:Y:S01]  /*0760*/  IMAD.IADD R19, R16, 0x1, R21 ;  /* 0x0000000110137824 */ /* 0x000fe200078e0215 */
[----:B------:R-:W-:-:S04]  /*0770*/  LEA R22, P0, R20, R6, 0x2 ;  /* 0x0000000614167211 */ /* 0x000fc800078010ff */
[----:B------:R-:W-:-:S05]  /*0780*/  LEA.HI.X R23, R20, R7, R19, 0x2, P0 ;  /* 0x0000000714177211 */ /* 0x000fca00000f1413 */
[----:B------:R-:W2:Y:S01]  /*0790*/  LDG.E R22, desc[UR6][R22.64] ;  /* 0x0000000616167981 */ /* 0x000ea2000c1e1900 */
[----:B0-----:R-:W-:-:S05]  /*07a0*/  IMAD R24, R18, 0x4, R14 ;  /* 0x0000000412187824 */ /* 0x001fca00078e020e */
[----:B------:R-:W2:Y:S02]  /*07b0*/  LDS R25, [R24] ;  /* 0x0000000018197984 */ /* 0x000ea40000000800 */
[----:B--2---:R-:W-:-:S04]  /*07c0*/  IMAD.IADD R19, R22, 0x1, R25 ;  /* 0x0000000116137824 */ /* 0x004fc800078e0219 */
[----:B------:R-:W-:-:S05]  /*07d0*/  IMAD.WIDE.U32 R18, R19, 0x4, R4 ;  /* 0x0000000413127825 */ /* 0x000fca00078e0004 */
[----:B------:R-:W-:Y:S04]  /*07e0*/  STG.E desc[UR6][R18.64], R28 ;  /* 0x0000001c12007986 */ /* 0x000fe8000c101906 */
[----:B------:R-:W2:Y:S01]  /*07f0*/  LDG.E R11, desc[UR6][R10.64+0x4] ;  /* 0x000004060a0b7981 */ /* 0x000ea2000c1e1900 */
[----:B------:R-:W-:-:S05]  /*0800*/  VIADD R25, R25, 0x1 ;  /* 0x0000000119197836 */ /* 0x000fca0000000000 */
[----:B------:R-:W-:Y:S01]  /*0810*/  STS [R24], R25 ;  /* 0x0000001918007388 */ /* 0x000fe20000000800 */
[----:B--2---:R-:W-:-:S04]  /*0820*/  SHF.R.U32.HI R21, RZ, R0, R11 ;  /* 0x00000000ff157219 */ /* 0x004fc8000001160b */
[----:B------:R-:W-:Y:S01]  /*0830*/  LOP3.LUT R20, R21, R12, RZ, 0xc0, !PT ;  /* 0x0000000c15147212 */ /* 0x000fe200078ec0ff */
[----:B------:R-:W-:-:S04]  /*0840*/  IMAD.MOV.U32 R21, RZ, RZ, RZ ;  /* 0x000000ffff157224 */ /* 0x000fc800078e00ff */
[----:B------:R-:W-:-:S05]  /*0850*/  IMAD.WIDE.U32 R22, R2, UR4, R20 ;  /* 0x0000000402167c25 */ /* 0x000fca000f8e0014 */
[----:B------:R-:W-:Y:S02]  /*0860*/  IADD3 R21, PT, PT, R16, R23, RZ ;  /* 0x0000001710157210 */ /* 0x000fe40007ffe0ff */
[----:B------:R-:W-:-:S04]  /*0870*/  LEA R16, P0, R22, R6, 0x2 ;  /* 0x0000000616107211 */ /* 0x000fc800078010ff */
[----:B------:R-:W-:-:S05]  /*0880*/  LEA.HI.X R17, R22, R7, R21, 0x2, P0 ;  /* 0x0000000716117211 */ /* 0x000fca00000f1415 */
[----:B------:R-:W2:Y:S01]  /*0890*/  LDG.E R16, desc[UR6][R16.64] ;  /* 0x0000000610107981 */ /* 0x000ea2000c1e1900 */
[----:B------:R-:W-:Y:S02]  /*08a0*/  IMAD R20, R20, 0x4, R14 ;  /* 0x0000000414147824 */ /* 0x000fe400078e020e */
[----:B------:R-:W-:Y:S02]  /*08b0*/  VIADD R15, R15, 0x4 ;  /* 0x000000040f0f7836 */ /* 0x000fe40000000000 */
[----:B------:R-:W-:Y:S01]  /*08c0*/  VIADD R13, R13, 0x4 ;  /* 0x000000040d0d7836 */ /* 0x000fe20000000000 */
[----:B------:R-:W0:Y:S02]  /*08d0*/  LDS R19, [R20] ;  /* 0x0000000014137984 */ /* 0x000e240000000800 */
[----:B------:R-:W-:Y:S02]  /*08e0*/  ISETP.NE.AND P0, PT, R15, RZ, PT ;  /* 0x000000ff0f00720c */ /* 0x000fe40003f05270 */
[----:B0-----:R-:W-:-:S05]  /*08f0*/  IADD3 R23, PT, PT, R19, 0x1, RZ ;  /* 0x0000000113177810 */ /* 0x001fca0007ffe0ff */
[----:B------:R1:W-:Y:S01]  /*0900*/  STS [R20], R23 ;  /* 0x0000001714007388 */ /* 0x0003e20000000800 */
[----:B--2---:R-:W-:-:S04]  /*0910*/  IMAD.IADD R21, R16, 0x1, R19 ;  /* 0x0000000110157824 */ /* 0x004fc800078e0213 */
[----:B------:R-:W-:-:S05]  /*0920*/  IMAD.WIDE.U32 R18, R21, 0x4, R4 ;  /* 0x0000000415127825 */ /* 0x000fca00078e0004 */
[----:B------:R1:W-:Y:S01]  /*0930*/  STG.E desc[UR6][R18.64], R11 ;  /* 0x0000000b12007986 */ /* 0x0003e2000c101906 */
[----:B------:R-:W-:Y:S05]  /*0940*/  @P0 BRA `(.L_x_5) ;  /* 0xfffffff800e80947 */ /* 0x000fea000383ffff */
[----:B------:R-:W-:Y:S05]  /*0950*/  EXIT ;  /* 0x000000000000794d */ /* 0x000fea0003800000 */
.L_x_6:
[----:B------:R-:W-:-:S00]  /*0960*/  BRA `(.L_x_6) ;  /* 0xfffffffc00fc7947 */ /* 0x000fc0000383ffff */
[----:B------:R-:W-:-:S00]  /*0970*/  NOP ;  /* 0x0000000000007918 */ /* 0x000fc00000000000 */
        /* <DEDUP_REMOVED lines=8> */
.L_x_33:


//--------------------- .text._Z25computeBlockOffsetsKernelPKjS0_Pjim --------------------------
	.section	.text._Z25computeBlockOffsetsKernelPKjS0_Pjim,"ax",@progbits
	.align	128
        .global         _Z25computeBlockOffsetsKernelPKjS0_Pjim
        .type           _Z25computeBlockOffsetsKernelPKjS0_Pjim,@function
        .size           _Z25computeBlockOffsetsKernelPKjS0_Pjim,(.L_x_34 - _Z25computeBlockOffsetsKernelPKjS0_Pjim)
        .other          _Z25computeBlockOffsetsKernelPKjS0_Pjim,@"STO_CUDA_ENTRY STV_DEFAULT"
_Z25computeBlockOffsetsKernelPKjS0_Pjim:
.text._Z25computeBlockOffsetsKernelPKjS0_Pjim:
[----:B------:R-:W-:Y:S01]  /*0000*/  LDC R1, c[0x0][0x37c] ;  /* 0x0000df00ff017b82 */ /* 0x000fe20000000800 */
[----:B------:R-:W0:Y:S07]  /*0010*/  S2R R5, SR_TID.X ;  /* 0x0000000000057919 */ /* 0x000e2e0000002100 */
[----:B------:R-:W0:Y:S08]  /*0020*/  S2UR UR4, SR_CTAID.X ;  /* 0x00000000000479c3 */ /* 0x000e300000002500 */
[----:B------:R-:W0:Y:S08]  /*0030*/  LDC R4, c[0x0][0x360] ;  /* 0x0000d800ff047b82 */ /* 0x000e300000000800 */
[----:B------:R-:W1:Y:S01]  /*0040*/  LDC.64 R2, c[0x0][0x3a0] ;  /* 0x0000e800ff027b82 */ /* 0x000e620000000a00 */
[----:B0-----:R-:W-:-:S05]  /*0050*/  IMAD R4, R4, UR4, R5 ;  /* 0x0000000404047c24 */ /* 0x001fca000f8e0205 */
[----:B-1----:R-:W-:-:S04]  /*0060*/  ISETP.GE.U32.AND P0, PT, R4, R2, PT ;  /* 0x000000020400720c */ /* 0x002fc80003f06070 */
[----:B------:R-:W-:-:S13]  /*0070*/  ISETP.GE.U32.AND.EX P0, PT, RZ, R3, PT, P0 ;  /* 0x00000003ff00720c */ /* 0x000fda0003f06100 */
[----:B------:R-:W-:Y:S05]  /*0080*/  @P0 EXIT ;  /* 0x000000000000094d */ /* 0x000fea0003800000 */
[----:B------:R-:W0:Y:S02]  /*0090*/  LDC R0, c[0x0][0x398] ;  /* 0x0000e600ff007b82 */ /* 0x000e240000000800 */
[----:B0-----:R-:W-:-:S13]  /*00a0*/  ISETP.GE.AND P0, PT, R0, 0x1, PT ;  /* 0x000000010000780c */ /* 0x001fda0003f06270 */
[----:B------:R-:W-:Y:S05]  /*00b0*/  @!P0 EXIT ;  /* 0x000000000000894d */ /* 0x000fea0003800000 */
[----:B------:R-:W0:Y:S01]  /*00c0*/  LDCU.64 UR6, c[0x0][0x388] ;  /* 0x00007100ff0677ac */ /* 0x000e220008000a00 */
[----:B------:R-:W-:Y:S01]  /*00d0*/  IMAD.SHL.U32 R13, R4, 0x4, RZ ;  /* 0x00000004040d7824 */ /* 0x000fe200078e00ff */
[----:B------:R-:W1:Y:S01]  /*00e0*/  LDCU.64 UR4, c[0x0][0x358] ;  /* 0x00006b00ff0477ac */ /* 0x000e620008000a00 */
[C---:B------:R-:W-:Y:S02]  /*00f0*/  ISETP.GE.U32.AND P1, PT, R0.reuse, 0x10, PT ;  /* 0x000000100000780c */ /* 0x040fe40003f26070 */
[----:B------:R-:W-:Y:S02]  /*0100*/  SHF.R.U32.HI R8, RZ, 0x1e, R4 ;  /* 0x0000001eff087819 */ /* 0x000fe40000011604 */
[----:B------:R-:W-:Y:S02]  /*0110*/  LOP3.LUT R9, R0, 0xf, RZ, 0xc0, !PT ;  /* 0x0000000f00097812 */ /* 0x000fe400078ec0ff */
[----:B0-----:R-:W-:-:S04]  /*0120*/  IADD3 R6, P0, PT, R13, UR6, RZ ;  /* 0x000000060d067c10 */ /* 0x001fc8000ff1e0ff */
[----:B------:R-:W-:Y:S01]  /*0130*/  IADD3.X R7, PT, PT, R8, UR7, RZ, P0, !PT ;  /* 0x0000000708077c10 */ /* 0x000fe200087fe4ff */
[----:B------:R-:W-:Y:S01]  /*0140*/  IMAD.MOV.U32 R11, RZ, RZ, RZ ;  /* 0x000000ffff0b7224 */ /* 0x000fe200078e00ff */
[----:B------:R-:W-:-:S03]  /*0150*/  ISETP.NE.AND P0, PT, R9, RZ, PT ;  /* 0x000000ff0900720c */ /* 0x000fc60003f05270 */
[----:B-1----:R0:W5:Y:S01]  /*0160*/  LDG.E R29, desc[UR4][R6.64] ;  /* 0x00000004061d7981 */ /* 0x002162000c1e1900 */
[----:B------:R-:W-:Y:S09]  /*0170*/  @!P1 BRA `(.L_x_7) ;  /* 0x0000000400f49947 */ /* 0x000ff20003800000 */
[----:B------:R-:W-:Y:S01]  /*0180*/  LOP3.LUT R11, R0, 0x7ffffff0, RZ, 0xc0, !PT ;  /* 0x7ffffff0000b7812 */ /* 0x000fe200078ec0ff */
[C---:B0-----:R-:W-:Y:S01]  /*0190*/  IMAD.WIDE.U32 R6, R2.reuse, 0x4, RZ ;  /* 0x0000000402067825 */ /* 0x041fe200078e00ff */
[----:B------:R-:W-:Y:S01]  /*01a0*/  SHF.L.U64.HI R15, R2, 0x6, R3 ;  /* 0x00000006020f7819 */ /* 0x000fe20000010203 */
[----:B------:R-:W0:Y:S02]  /*01b0*/  LDCU.64 UR6, c[0x0][0x380] ;  /* 0x00007000ff0677ac */ /* 0x000e240008000a00 */
[----:B------:R-:W-:Y:S02]  /*01c0*/  IMAD.SHL.U32 R17, R3, 0x4, RZ ;  /* 0x0000000403117824 */ /* 0x000fe400078e00ff */
[----:B------:R-:W-:Y:S01]  /*01d0*/  IMAD.MOV R12, RZ, RZ, -R11 ;  /* 0x000000ffff0c7224 */ /* 0x000fe200078e0a0b */
[----:B------:R-:W1:Y:S01]  /*01e0*/  LDCU.64 UR8, c[0x0][0x390] ;  /* 0x00007200ff0877ac */ /* 0x000e620008000a00 */
[----:B------:R-:W-:-:S07]  /*01f0*/  IMAD.IADD R10, R7, 0x1, R17 ;  /* 0x00000001070a7824 */ /* 0x000fce00078e0211 */
.L_x_8:
[----:B0-----:R-:W-:-:S04]  /*0200*/  IADD3 R24, P1, PT, R13, UR6, RZ ;  /* 0x000000060d187c10 */ /* 0x001fc8000ff3e0ff */
[----:B------:R-:W-:Y:S02]  /*0210*/  IADD3.X R25, PT, PT, R8, UR7, RZ, P1, !PT ;  /* 0x0000000708197c10 */ /* 0x000fe40008ffe4ff */
[----:B-1----:R-:W-:Y:S02]  /*0220*/  IADD3 R22, P1, PT, R13, UR8, RZ ;  /* 0x000000080d167c10 */ /* 0x002fe4000ff3e0ff */
[----:B------:R-:W-:Y:S01]  /*0230*/  IADD3 R16, P2, PT, R24, R6, RZ ;  /* 0x0000000618107210 */ /* 0x000fe20007f5e0ff */
[----:B------:R0:W2:Y:S01]  /*0240*/  LDG.E R26, desc[UR4][R24.64] ;  /* 0x00000004181a7981 */ /* 0x0000a2000c1e1900 */
[----:B------:R-:W-:-:S03]  /*0250*/  IADD3.X R23, PT, PT, R8, UR9, RZ, P1, !PT ;  /* 0x0000000908177c10 */ /* 0x000fc60008ffe4ff */
[----:B------:R-:W-:Y:S02]  /*0260*/  IMAD.X R17, R25, 0x1, R10, P2 ;  /* 0x0000000119117824 */ /* 0x000fe400010e060a */
[----:B-----5:R2:W-:Y:S04]  /*0270*/  STG.E desc[UR4][R22.64], R29 ;  /* 0x0000001d16007986 */ /* 0x0205e8000c101904 */
[----:B------:R-:W3:Y:S01]  /*0280*/  LDG.E R14, desc[UR4][R16.64] ;  /* 0x00000004100e7981 */ /* 0x000ee2000c1e1900 */
[-C--:B------:R-:W-:Y:S02]  /*0290*/  IADD3 R18, P1, PT, R22, R6.reuse, RZ ;  /* 0x0000000616127210 */ /* 0x080fe40007f3e0ff */
[----:B------:R-:W-:-:S03]  /*02a0*/  IADD3 R20, P2, PT, R16, R6, RZ ;  /* 0x0000000610147210 */ /* 0x000fc60007f5e0ff */
[--C-:B------:R-:W-:Y:S02]  /*02b0*/  IMAD.X R19, R23, 0x1, R10.reuse, P1 ;  /* 0x0000000117137824 */ /* 0x100fe400008e060a */
[----:B------:R-:W-:Y:S01]  /*02c0*/  IMAD.X R21, R17, 0x1, R10, P2 ;  /* 0x0000000111157824 */ /* 0x000fe200010e060a */
[----:B0-----:R-:W-:-:S05]  /*02d0*/  IADD3 R24, P1, PT, R18, R6, RZ ;  /* 0x0000000612187210 */ /* 0x001fca0007f3e0ff */
[----:B------:R-:W-:Y:S02]  /*02e0*/  IMAD.X R25, R19, 0x1, R10, P1 ;  /* 0x0000000113197824 */ /* 0x000fe400008e060a */
[----:B--2---:R-:W-:Y:S01]  /*02f0*/  IMAD.IADD R29, R26, 0x1, R29 ;  /* 0x000000011a1d7824 */ /* 0x004fe200078e021d */
[----:B------:R-:W-:-:S04]  /*0300*/  IADD3 R26, P2, PT, R20, R6, RZ ;  /* 0x00000006141a7210 */ /* 0x000fc80007f5e0ff */
[----:B------:R3:W-:Y:S01]  /*0310*/  STG.E desc[UR4][R18.64], R29 ;  /* 0x0000001d12007986 */ /* 0x0007e2000c101904 */
[----:B------:R-:W-:-:S03]  /*0320*/  IMAD.X R27, R21, 0x1, R10, P2 ;  /* 0x00000001151b7824 */ /* 0x000fc600010e060a */
[----:B------:R0:W2:Y:S01]  /*0330*/  LDG.E R28, desc[UR4][R20.64] ;  /* 0x00000004141c7981 */ /* 0x0000a2000c1e1900 */
[----:B---3--:R-:W-:-:S05]  /*0340*/  IADD3 R29, PT, PT, R29, R14, RZ ;  /* 0x0000000e1d1d7210 */ /* 0x008fca0007ffe0ff */
[----:B------:R2:W-:Y:S04]  /*0350*/  STG.E desc[UR4][R24.64], R29 ;  /* 0x0000001d18007986 */ /* 0x0005e8000c101904 */
[----:B------:R-:W3:Y:S01]  /*0360*/  LDG.E R14, desc[UR4][R26.64] ;  /* 0x000000041a0e7981 */ /* 0x000ee2000c1e1900 */
[-C--:B------:R-:W-:Y:S02]  /*0370*/  IADD3 R16, P1, PT, R24, R6.reuse, RZ ;  /* 0x0000000618107210 */ /* 0x080fe40007f3e0ff */
[----:B------:R-:W-:-:S03]  /*0380*/  IADD3 R22, P2, PT, R26, R6, RZ ;  /* 0x000000061a167210 */ /* 0x000fc60007f5e0ff */
[--C-:B------:R-:W-:Y:S02]  /*0390*/  IMAD.X R17, R25, 0x1, R10.reuse, P1 ;  /* 0x0000000119117824 */ /* 0x100fe400008e060a */
[----:B------:R-:W-:Y:S01]  /*03a0*/  IMAD.X R23, R27, 0x1, R10, P2 ;  /* 0x000000011b177824 */ /* 0x000fe200010e060a */
[-C--:B------:R-:W-:Y:S02]  /*03b0*/  IADD3 R18, P1, PT, R16, R6.reuse, RZ ;  /* 0x0000000610127210 */ /* 0x080fe40007f3e0ff */
[----:B0-----:R-:W-:-:S03]  /*03c0*/  IADD3 R20, P2, PT, R22, R6, RZ ;  /* 0x0000000616147210 */ /* 0x001fc60007f5e0ff */
[--C-:B------:R-:W-:Y:S02]  /*03d0*/  IMAD.X R19, R17, 0x1, R10.reuse, P1 ;  /* 0x0000000111137824 */ /* 0x100fe400008e060a */
[----:B------:R-:W-:Y:S02]  /*03e0*/  IMAD.X R21, R23, 0x1, R10, P2 ;  /* 0x0000000117157824 */ /* 0x000fe400010e060a */
[----:B--2---:R-:W-:-:S05]  /*03f0*/  IMAD.IADD R29, R29, 0x1, R28 ;  /* 0x000000011d1d7824 */ /* 0x004fca00078e021c */
[----:B------:R3:W-:Y:S04]  /*0400*/  STG.E desc[UR4][R16.64], R29 ;  /* 0x0000001d10007986 */ /* 0x0007e8000c101904 */
[----:B------:R0:W2:Y:S01]  /*0410*/  LDG.E R28, desc[UR4][R22.64] ;  /* 0x00000004161c7981 */ /* 0x0000a2000c1e1900 */
[----:B---3--:R-:W-:-:S05]  /*0420*/  IMAD.IADD R29, R29, 0x1, R14 ;  /* 0x000000011d1d7824 */ /* 0x008fca00078e020e */
[----:B------:R2:W-:Y:S04]  /*0430*/  STG.E desc[UR4][R18.64], R29 ;  /* 0x0000001d12007986 */ /* 0x0005e8000c101904 */
[----:B------:R-:W3:Y:S01]  /*0440*/  LDG.E R14, desc[UR4][R20.64] ;  /* 0x00000004140e7981 */ /* 0x000ee2000c1e1900 */
[-C--:B------:R-:W-:Y:S02]  /*0450*/  IADD3 R24, P1, PT, R18, R6.reuse, RZ ;  /* 0x0000000612187210 */ /* 0x080fe40007f3e0ff */
[----:B------:R-:W-:-:S03]  /*0460*/  IADD3 R26, P2, PT, R20, R6, RZ ;  /* 0x00000006141a7210 */ /* 0x000fc60007f5e0ff */
[--C-:B------:R-:W-:Y:S02]  /*0470*/  IMAD.X R25, R19, 0x1, R10.reuse, P1 ;  /* 0x0000000113197824 */ /* 0x100fe400008e060a */
[----:B------:R-:W-:Y:S01]  /*0480*/  IMAD.X R27, R21, 0x1, R10, P2 ;  /* 0x00000001151b7824 */ /* 0x000fe200010e060a */
[-C--:B------:R-:W-:Y:S02]  /*0490*/  IADD3 R16, P1, PT, R24, R6.reuse, RZ ;  /* 0x0000000618107210 */ /* 0x080fe40007f3e0ff */
[----:B0-----:R-:W-:Y:S02]  /*04a0*/  IADD3 R22, P2, PT, R26, R6, RZ ;  /* 0x000000061a167210 */ /* 0x001fe40007f5e0ff */
[----:B------:R-:W-:-:S03]  /*04b0*/  IADD3.X R17, PT, PT, R25, R10, RZ, P1, !PT ;  /* 0x0000000a19117210 */ /* 0x000fc60000ffe4ff */
        /* <DEDUP_REMOVED lines=23> */
[----:B------:R-:W-:Y:S01]  /*0630*/  IMAD.X R17, R25, 0x1, R10, P1 ;  /* 0x0000000119117824 */ /* 0x000fe200008e060a */
[----:B------:R-:W-:Y:S02]  /*0640*/  IADD3.X R23, PT, PT, R27, R10, RZ, P2, !PT ;  /* 0x0000000a1b177210 */ /* 0x000fe400017fe4ff */
        /* <DEDUP_REMOVED lines=34> */
[----:B------:R-:W0:Y:S01]  /*0870*/  LDG.E R22, desc[UR4][R20.64] ;  /* 0x0000000414167981 */ /* 0x000e22000c1e1900 */
[----:B---3--:R-:W-:-:S05]  /*0880*/  IMAD.IADD R23, R28, 0x1, R14 ;  /* 0x000000011c177824 */ /* 0x008fca00078e020e */
[----:B------:R2:W-:Y:S04]  /*0890*/  STG.E desc[UR4][R24.64], R23 ;  /* 0x0000001718007986 */ /* 0x0005e8000c101904 */
[----:B------:R-:W3:Y:S01]  /*08a0*/  LDG.E R26, desc[UR4][R26.64] ;  /* 0x000000041a1a7981 */ /* 0x000ee2000c1e1900 */
[----:B-1----:R-:W-:Y:S01]  /*08b0*/  IADD3 R16, P1, PT, R24, R6, RZ ;  /* 0x0000000618107210 */ /* 0x002fe20007f3e0ff */
[----:B------:R-:W-:Y:S01]  /*08c0*/  VIADD R12, R12, 0x10 ;  /* 0x000000100c0c7836 */ /* 0x000fe20000000000 */
[----:B------:R-:W-:-:S03]  /*08d0*/  LEA R13, P2, R2, R13, 0x6 ;  /* 0x0000000d020d7211 */ /* 0x000fc600078430ff */
[----:B------:R-:W-:Y:S01]  /*08e0*/  IMAD.X R17, R25, 0x1, R10, P1 ;  /* 0x0000000119117824 */ /* 0x000fe200008e060a */
[----:B------:R-:W-:Y:S01]  /*08f0*/  ISETP.NE.AND P1, PT, R12, RZ, PT ;  /* 0x000000ff0c00720c */ /* 0x000fe20003f25270 */
[----:B------:R-:W-:Y:S02]  /*0900*/  IMAD.X R8, R8, 0x1, R15, P2 ;  /* 0x0000000108087824 */ /* 0x000fe400010e060f */
[----:B0-----:R-:W-:-:S05]  /*0910*/  IMAD.IADD R19, R23, 0x1, R22 ;  /* 0x0000000117137824 */ /* 0x001fca00078e0216 */
[----:B------:R2:W-:Y:S01]  /*0920*/  STG.E desc[UR4][R16.64], R19 ;  /* 0x0000001310007986 */ /* 0x0005e2000c101904 */
[----:B---3--:R-:W-:-:S04]  /*0930*/  IADD3 R29, PT, PT, R19, R26, RZ ;  /* 0x0000001a131d7210 */ /* 0x008fc80007ffe0ff */
[----:B--2---:R-:W-:Y:S05]  /*0940*/  @P1 BRA `(.L_x_8) ;  /* 0xfffffff8002c1947 */ /* 0x004fea000383ffff */
.L_x_7:
[----:B------:R-:W-:Y:S05]  /*0950*/  @!P0 EXIT ;  /* 0x000000000000894d */ /* 0x000fea0003800000 */
[----:B------:R-:W-:Y:S02]  /*0960*/  ISETP.GE.U32.AND P1, PT, R9, 0x8, PT ;  /* 0x000000080900780c */ /* 0x000fe40003f26070 */
[----:B------:R-:W-:-:S04]  /*0970*/  LOP3.LUT R10, R0, 0x7, RZ, 0xc0, !PT ;  /* 0x00000007000a7812 */ /* 0x000fc800078ec0ff */
[----:B------:R-:W-:-:S07]  /*0980*/  ISETP.NE.AND P0, PT, R10, RZ, PT ;  /* 0x000000ff0a00720c */ /* 0x000fce0003f05270 */
[----:B------:R-:W-:Y:S06]  /*0990*/  @!P1 BRA `(.L_x_9) ;  /* 0x0000000400089947 */ /* 0x000fec0003800000 */
[----:B------:R-:W1:Y:S01]  /*09a0*/  LDCU.64 UR6, c[0x0][0x380] ;  /* 0x00007000ff0677ac */ /* 0x000e620008000a00 */
[----:B------:R-:W-:Y:S01]  /*09b0*/  IMAD.MOV.U32 R5, RZ, RZ, RZ ;  /* 0x000000ffff057224 */ /* 0x000fe200078e00ff */
[----:B------:R-:W2:Y:S01]  /*09c0*/  LDCU.64 UR8, c[0x0][0x390] ;  /* 0x00007200ff0877ac */ /* 0x000ea20008000a00 */
[----:B0-----:R-:W-:-:S04]  /*09d0*/  IMAD.WIDE.U32 R6, R11, R2, R4 ;  /* 0x000000020b067225 */ /* 0x001fc800078e0004 */
[----:B------:R-:W-:Y:S02]  /*09e0*/  IMAD R7, R11, R3, R7 ;  /* 0x000000030b077224 */ /* 0x000fe400078e0207 */
[----:B------:R-:W-:-:S03]  /*09f0*/  IMAD.SHL.U32 R18, R6, 0x4, RZ ;  /* 0x0000000406127824 */ /* 0x000fc600078e00ff */
[----:B------:R-:W-:Y:S02]  /*0a00*/  SHF.L.U64.HI R8, R6, 0x2, R7 ;  /* 0x0000000206087819 */ /* 0x000fe40000010207 */
[----:B-1----:R-:W-:-:S04]  /*0a10*/  IADD3 R14, P1, PT, R18, UR6, RZ ;  /* 0x00000006120e7c10 */ /* 0x002fc8000ff3e0ff */
[----:B------:R-:W-:-:S05]  /*0a20*/  IADD3.X R15, PT, PT, R8, UR7, RZ, P1, !PT ;  /* 0x00000007080f7c10 */ /* 0x000fca0008ffe4ff */
[----:B------:R0:W3:Y:S01]  /*0a30*/  LDG.E R16, desc[UR4][R14.64] ;  /* 0x000000040e107981 */ /* 0x0000e2000c1e1900 */
[C---:B------:R-:W-:Y:S01]  /*0a40*/  IMAD.SHL.U32 R6, R2.reuse, 0x4, RZ ;  /* 0x0000000402067824 */ /* 0x040fe200078e00ff */
[----:B------:R-:W-:Y:S02]  /*0a50*/  SHF.L.U64.HI R7, R2, 0x2, R3 ;  /* 0x0000000202077819 */ /* 0x000fe40000010203 */
[----:B--2---:R-:W-:Y:S02]  /*0a60*/  IADD3 R18, P1, PT, R18, UR8, RZ ;  /* 0x0000000812127c10 */ /* 0x004fe4000ff3e0ff */
[----:B------:R-:W-:Y:S02]  /*0a70*/  IADD3 R20, P2, PT, R6, R14, RZ ;  /* 0x0000000e06147210 */ /* 0x000fe40007f5e0ff */
[----:B------:R-:W-:-:S03]  /*0a80*/  IADD3.X R19, PT, PT, R8, UR9, RZ, P1, !PT ;  /* 0x0000000908137c10 */ /* 0x000fc60008ffe4ff */
[----:B------:R-:W-:Y:S02]  /*0a90*/  IMAD.X R21, R7, 0x1, R15, P2 ;  /* 0x0000000107157824 */ /* 0x000fe400010e060f */
[----:B-----5:R1:W-:Y:S04]  /*0aa0*/  STG.E desc[UR4][R18.64], R29 ;  /* 0x0000001d12007986 */ /* 0x0203e8000c101904 */
[----:B------:R-:W2:Y:S01]  /*0ab0*/  LDG.E R22, desc[UR4][R20.64] ;  /* 0x0000000414167981 */ /* 0x000ea2000c1e1900 */
[----:B------:R-:W-:Y:S02]  /*0ac0*/  IADD3 R8, P1, PT, R6, R18, RZ ;  /* 0x0000001206087210 */ /* 0x000fe40007f3e0ff */
[----:B------:R-:W-:-:S03]  /*0ad0*/  IADD3 R12, P2, PT, R20, R6, RZ ;  /* 0x00000006140c7210 */ /* 0x000fc60007f5e0ff */
[----:B------:R-:W-:Y:S02]  /*0ae0*/  IMAD.X R9, R7, 0x1, R19, P1 ;  /* 0x0000000107097824 */ /* 0x000fe400008e0613 */
[----:B------:R-:W-:Y:S01]  /*0af0*/  IMAD.X R13, R21, 0x1, R7, P2 ;  /* 0x00000001150d7824 */ /* 0x000fe200010e0607 */
[----:B0-----:R-:W-:-:S04]  /*0b00*/  IADD3 R14, P2, PT, R12, R6, RZ ;  /* 0x000000060c0e7210 */ /* 0x001fc80007f5e0ff */
[----:B------:R-:W-:Y:S01]  /*0b10*/  IADD3.X R15, PT, PT, R13, R7, RZ, P2, !PT ;  /* 0x000000070d0f7210 */ /* 0x000fe200017fe4ff */
[----:B---3--:R-:W-:-:S05]  /*0b20*/  IMAD.IADD R23, R29, 0x1, R16 ;  /* 0x000000011d177824 */ /* 0x008fca00078e0210 */
[----:B------:R0:W-:Y:S04]  /*0b30*/  STG.E desc[UR4][R8.64], R23 ;  /* 0x0000001708007986 */ /* 0x0001e8000c101904 */
[----:B------:R3:W4:Y:S01]  /*0b40*/  LDG.E R24, desc[UR4][R12.64] ;  /* 0x000000040c187981 */ /* 0x000722000c1e1900 */
[----:B------:R-:W-:-:S05]  /*0b50*/  IADD3 R16, P1, PT, R8, R6, RZ ;  /* 0x0000000608107210 */ /* 0x000fca0007f3e0ff */
[----:B------:R-:W-:Y:S02]  /*0b60*/  IMAD.X R17, R9, 0x1, R7, P1 ;  /* 0x0000000109117824 */ /* 0x000fe400008e0607 */
[----:B--2---:R-:W-:-:S05]  /*0b70*/  IMAD.IADD R25, R23, 0x1, R22 ;  /* 0x0000000117197824 */ /* 0x004fca00078e0216 */
[----:B------:R2:W-:Y:S04]  /*0b80*/  STG.E desc[UR4][R16.64], R25 ;  /* 0x0000001910007986 */ /* 0x0005e8000c101904 */
[----:B------:R-:W2:Y:S01]  /*0b90*/  LDG.E R22, desc[UR4][R14.64] ;  /* 0x000000040e167981 */ /* 0x000ea2000c1e1900 */
[-C--:B-1----:R-:W-:Y:S02]  /*0ba0*/  IADD3 R18, P1, PT, R16, R6.reuse, RZ ;  /* 0x0000000610127210 */ /* 0x082fe40007f3e0ff */
[----:B------:R-:W-:-:S03]  /*0bb0*/  IADD3 R20, P2, PT, R14, R6, RZ ;  /* 0x000000060e147210 */ /* 0x000fc60007f5e0ff */
[--C-:B------:R-:W-:Y:S02]  /*0bc0*/  IMAD.X R19, R17, 0x1, R7.reuse, P1 ;  /* 0x0000000111137824 */ /* 0x100fe400008e0607 */
[----:B------:R-:W-:Y:S01]  /*0bd0*/  IMAD.X R21, R15, 0x1, R7, P2 ;  /* 0x000000010f157824 */ /* 0x000fe200010e0607 */
[-C--:B---3--:R-:W-:Y:S02]  /*0be0*/  IADD3 R12, P1, PT, R18, R6.reuse, RZ ;  /* 0x00000006120c7210 */ /* 0x088fe40007f3e0ff */
[----:B0-----:R-:W-:-:S03]  /*0bf0*/  IADD3 R8, P2, PT, R20, R6, RZ ;  /* 0x0000000614087210 */ /* 0x001fc60007f5e0ff */
[--C-:B------:R-:W-:Y:S02]  /*0c00*/  IMAD.X R13, R19, 0x1, R7.reuse, P1 ;  /* 0x00000001130d7824 */ /* 0x100fe400008e0607 */
[----:B------:R-:W-:Y:S02]  /*0c10*/  IMAD.X R9, R21, 0x1, R7, P2 ;  /* 0x0000000115097824 */ /* 0x000fe400010e0607 */
[----:B----4-:R-:W-:-:S05]  /*0c20*/  IMAD.IADD R23, R25, 0x1, R24 ;  /* 0x0000000119177824 */ /* 0x010fca00078e0218 */
[----:B------:R0:W-:Y:S04]  /*0c30*/  STG.E desc[UR4][R18.64], R23 ;  /* 0x0000001712007986 */ /* 0x0001e8000c101904 */
[----:B------:R1:W3:Y:S01]  /*0c40*/  LDG.E R24, desc[UR4][R20.64] ;  /* 0x0000000414187981 */ /* 0x0002e2000c1e1900 */
[----:B--2---:R-:W-:-:S05]  /*0c50*/  IMAD.IADD R25, R23, 0x1, R22 ;  /* 0x0000000117197824 */ /* 0x004fca00078e0216 */
[----:B------:R2:W-:Y:S04]  /*0c60*/  STG.E desc[UR4][R12.64], R25 ;  /* 0x000000190c007986 */ /* 0x0005e8000c101904 */
[----:B------:R-:W4:Y:S01]  /*0c70*/  LDG.E R22, desc[UR4][R8.64] ;  /* 0x0000000408167981 */ /* 0x000f22000c1e1900 */
[-C--:B------:R-:W-:Y:S02]  /*0c80*/  IADD3 R14, P1, PT, R12, R6.reuse, RZ ;  /* 0x000000060c0e7210 */ /* 0x080fe40007f3e0ff */
[----:B------:R-:W-:-:S03]  /*0c90*/  IADD3 R16, P2, PT, R8, R6, RZ ;  /* 0x0000000608107210 */ /* 0x000fc60007f5e0ff */
[--C-:B------:R-:W-:Y:S02]  /*0ca0*/  IMAD.X R15, R13, 0x1, R7.reuse, P1 ;  /* 0x000000010d0f7824 */ /* 0x100fe400008e0607 */
[----:B------:R-:W-:Y:S01]  /*0cb0*/  IMAD.X R17, R9, 0x1, R7, P2 ;  /* 0x0000000109117824 */ /* 0x000fe200010e0607 */
[-C--:B0-----:R-:W-:Y:S02]  /*0cc0*/  IADD3 R18, P1, PT, R14, R6.reuse, RZ ;  /* 0x000000060e127210 */ /* 0x081fe40007f3e0ff */
[----:B-1----:R-:W-:-:S03]  /*0cd0*/  IADD3 R20, P2, PT, R16, R6, RZ ;  /* 0x0000000610147210 */ /* 0x002fc60007f5e0ff */
[--C-:B------:R-:W-:Y:S02]  /*0ce0*/  IMAD.X R19, R15, 0x1, R7.reuse, P1 ;  /* 0x000000010f137824 */ /* 0x100fe400008e0607 */
[----:B------:R-:W-:Y:S01]  /*0cf0*/  IMAD.X R21, R17, 0x1, R7, P2 ;  /* 0x0000000111157824 */ /* 0x000fe200010e0607 */
[----:B---3--:R-:W-:-:S05]  /*0d00*/  IADD3 R23, PT, PT, R25, R24, RZ ;  /* 0x0000001819177210 */ /* 0x008fca0007ffe0ff */
[----:B------:R1:W-:Y:S04]  /*0d10*/  STG.E desc[UR4][R14.64], R23 ;  /* 0x000000170e007986 */ /* 0x0003e8000c101904 */
[----:B------:R-:W2:Y:S01]  /*0d20*/  LDG.E R24, desc[UR4][R16.64] ;  /* 0x0000000410187981 */ /* 0x000ea2000c1e1900 */
[----:B----4-:R-:W-:-:S05]  /*0d30*/  IMAD.IADD R9, R23, 0x1, R22 ;  /* 0x0000000117097824 */ /* 0x010fca00078e0216 */
[----:B------:R1:W-:Y:S04]  /*0d40*/  STG.E desc[UR4][R18.64], R9 ;  /* 0x0000000912007986 */ /* 0x0003e8000c101904 */
[----:B------:R-:W3:Y:S01]  /*0d50*/  LDG.E R20, desc[UR4][R20.64] ;  /* 0x0000000414147981 */ /* 0x000ee2000c1e1900 */
[----:B------:R-:W-:Y:S01]  /*0d60*/  IADD3 R6, P1, PT, R18, R6, RZ ;  /* 0x0000000612067210 */ /* 0x000fe20007f3e0ff */
[----:B------:R-:W-:-:S04]  /*0d70*/  VIADD R11, R11, 0x8 ;  /* 0x000000080b0b7836 */ /* 0x000fc80000000000 */
[----:B------:R-:W-:Y:S02]  /*0d80*/  IMAD.X R7, R19, 0x1, R7, P1 ;  /* 0x0000000113077824 */ /* 0x000fe400008e0607 */
[----:B--2---:R-:W-:-:S05]  /*0d90*/  IMAD.IADD R13, R9, 0x1, R24 ;  /* 0x00000001090d7824 */ /* 0x004fca00078e0218 */
[----:B------:R1:W-:Y:S02]  /*0da0*/  STG.E desc[UR4][R6.64], R13 ;  /* 0x0000000d06007986 */ /* 0x0003e4000c101904 */
[----:B-1-3--:R-:W-:-:S07]  /*0db0*/  IMAD.IADD R29, R13, 0x1, R20 ;  /* 0x000000010d1d7824 */ /* 0x00afce00078e0214 */
.L_x_9:
[----:B------:R-:W-:Y:S05]  /*0dc0*/  @!P0 EXIT ;  /* 0x000000000000894d */ /* 0x000fea0003800000 */
[----:B------:R-:W-:Y:S02]  /*0dd0*/  ISETP.GE.U32.AND P1, PT, R10, 0x4, PT ;  /* 0x000000040a00780c */ /* 0x000fe40003f26070 */
[----:B------:R-:W-:-:S04]  /*0de0*/  LOP3.LUT R0, R0, 0x3, RZ, 0xc0, !PT ;  /* 0x0000000300007812 */ /* 0x000fc800078ec0ff */
[----:B------:R-:W-:-:S07]  /*0df0*/  ISETP.NE.AND P0, PT, R0, RZ, PT ;  /* 0x000000ff0000720c */ /* 0x000fce0003f05270 */
[----:B------:R-:W-:Y:S06]  /*0e00*/  @!P1 BRA `(.L_x_10) ;  /* 0x00000000009c9947 */ /* 0x000fec0003800000 */
[----:B------:R-:W1:Y:S01]  /*0e10*/  LDCU.64 UR6, c[0x0][0x380] ;  /* 0x00007000ff0677ac */ /* 0x000e620008000a00 */
[----:B0-----:R-:W-:Y:S02]  /*0e20*/  IMAD.MOV.U32 R6, RZ, RZ, R4 ;  /* 0x000000ffff067224 */ /* 0x001fe400078e0004 */
[----:B------:R-:W-:Y:S01]  /*0e30*/  IMAD.MOV.U32 R7, RZ, RZ, RZ ;  /* 0x000000ffff077224 */ /* 0x000fe200078e00ff */
[----:B------:R-:W0:Y:S01]  /*0e40*/  LDCU.64 UR8, c[0x0][0x390] ;  /* 0x00007200ff0877ac */ /* 0x000e220008000a00 */
[----:B------:R-:W-:-:S04]  /*0e50*/  IMAD.WIDE.U32 R6, R11, R2, R6 ;  /* 0x000000020b067225 */ /* 0x000fc800078e0006 */
[----:B------:R-:W-:Y:S01]  /*0e60*/  IMAD R7, R11, R3, R7 ;  /* 0x000000030b077224 */ /* 0x000fe200078e0207 */
[----:B------:R-:W-:-:S04]  /*0e70*/  SHF.L.U32 R12, R6, 0x2, RZ ;  /* 0x00000002060c7819 */ /* 0x000fc800000006ff */
[----:B------:R-:W-:Y:S02]  /*0e80*/  SHF.L.U64.HI R13, R6, 0x2, R7 ;  /* 0x00000002060d7819 */ /* 0x000fe40000010207 */
[----:B-1----:R-:W-:-:S04]  /*0e90*/  IADD3 R8, P1, PT, R12, UR6, RZ ;  /* 0x000000060c087c10 */ /* 0x002fc8000ff3e0ff */
[----:B------:R-:W-:-:S05]  /*0ea0*/  IADD3.X R9, PT, PT, R13, UR7, RZ, P1, !PT ;  /* 0x000000070d097c10 */ /* 0x000fca0008ffe4ff */
[----:B------:R1:W2:Y:S01]  /*0eb0*/  LDG.E R10, desc[UR4][R8.64] ;  /* 0x00000004080a7981 */ /* 0x0002a2000c1e1900 */
[C---:B------:R-:W-:Y:S01]  /*0ec0*/  IMAD.SHL.U32 R7, R2.reuse, 0x4, RZ ;  /* 0x0000000402077824 */ /* 0x040fe200078e00ff */
[----:B------:R-:W-:Y:S02]  /*0ed0*/  SHF.L.U64.HI R6, R2, 0x2, R3 ;  /* 0x0000000202067819 */ /* 0x000fe40000010203 */
[----:B0-----:R-:W-:Y:S02]  /*0ee0*/  IADD3 R12, P1, PT, R12, UR8, RZ ;  /* 0x000000080c0c7c10 */ /* 0x001fe4000ff3e0ff */
[----:B------:R-:W-:Y:S02]  /*0ef0*/  IADD3 R14, P2, PT, R7, R8, RZ ;  /* 0x00000008070e7210 */ /* 0x000fe40007f5e0ff */
[----:B------:R-:W-:-:S03]  /*0f00*/  IADD3.X R13, PT, PT, R13, UR9, RZ, P1, !PT ;  /* 0x000000090d0d7c10 */ /* 0x000fc60008ffe4ff */
[----:B------:R-:W-:Y:S02]  /*0f10*/  IMAD.X R15, R6, 0x1, R9, P2 ;  /* 0x00000001060f7824 */ /* 0x000fe400010e0609 */
[----:B-----5:R0:W-:Y:S04]  /*0f20*/  STG.E desc[UR4][R12.64], R29 ;  /* 0x0000001d0c007986 */ /* 0x0201e8000c101904 */
[----:B------:R-:W3:Y:S01]  /*0f30*/  LDG.E R22, desc[UR4][R14.64] ;  /* 0x000000040e167981 */ /* 0x000ee2000c1e1900 */
[----:B------:R-:W-:Y:S02]  /*0f40*/  IADD3 R16, P1, PT, R7, R12, RZ ;  /* 0x0000000c07107210 */ /* 0x000fe40007f3e0ff */
[----:B------:R-:W-:-:S03]  /*0f50*/  IADD3 R18, P2, PT, R14, R7, RZ ;  /* 0x000000070e127210 */ /* 0x000fc60007f5e0ff */
[----:B------:R-:W-:Y:S02]  /*0f60*/  IMAD.X R17, R6, 0x1, R13, P1 ;  /* 0x0000000106117824 */ /* 0x000fe400008e060d */
[----:B------:R-:W-:Y:S01]  /*0f70*/  IMAD.X R19, R15, 0x1, R6, P2 ;  /* 0x000000010f137824 */ /* 0x000fe200010e0606 */
[-C--:B-1----:R-:W-:Y:S02]  /*0f80*/  IADD3 R8, P1, PT, R16, R7.reuse, RZ ;  /* 0x0000000710087210 */ /* 0x082fe40007f3e0ff */
[----:B------:R-:W-:-:S03]  /*0f90*/  IADD3 R20, P2, PT, R18, R7, RZ ;  /* 0x0000000712147210 */ /* 0x000fc60007f5e0ff */
[--C-:B------:R-:W-:Y:S02]  /*0fa0*/  IMAD.X R9, R17, 0x1, R6.reuse, P1 ;  /* 0x0000000111097824 */ /* 0x100fe400008e0606 */
[----:B------:R-:W-:Y:S02]  /*0fb0*/  IMAD.X R21, R19, 0x1, R6, P2 ;  /* 0x0000000113157824 */ /* 0x000fe400010e0606 */
[----:B--2---:R-:W-:-:S05]  /*0fc0*/  IMAD.IADD R23, R29, 0x1, R10 ;  /* 0x000000011d177824 */ /* 0x004fca00078e020a */
[----:B------:R1:W-:Y:S04]  /*0fd0*/  STG.E desc[UR4][R16.64], R23 ;  /* 0x0000001710007986 */ /* 0x0003e8000c101904 */
[----:B------:R-:W2:Y:S01]  /*0fe0*/  LDG.E R10, desc[UR4][R18.64] ;  /* 0x00000004120a7981 */ /* 0x000ea2000c1e1900 */
[----:B---3--:R-:W-:-:S05]  /*0ff0*/  IMAD.IADD R15, R23, 0x1, R22 ;  /* 0x00000001170f7824 */ /* 0x008fca00078e0216 */
[----:B------:R1:W-:Y:S04]  /*1000*/  STG.E desc[UR4][R8.64], R15 ;  /* 0x0000000f08007986 */ /* 0x0003e8000c101904 */
[----:B------:R-:W3:Y:S01]  /*1010*/  LDG.E R20, desc[UR4][R20.64] ;  /* 0x0000000414147981 */ /* 0x000ee2000c1e1900 */
[----:B0-----:R-:W-:Y:S01]  /*1020*/  IADD3 R12, P1, PT, R8, R7, RZ ;  /* 0x00000007080c7210 */ /* 0x001fe20007f3e0ff */
[----:B------:R-:W-:-:S04]  /*1030*/  VIADD R11, R11, 0x4 ;  /* 0x000000040b0b7836 */ /* 0x000fc80000000000 */
[----:B------:R-:W-:Y:S01]  /*1040*/  IMAD.X R13, R9, 0x1, R6, P1 ;  /* 0x00000001090d7824 */ /* 0x000fe200008e0606 */
[----:B--2---:R-:W-:-:S05]  /*1050*/  IADD3 R7, PT, PT, R15, R10, RZ ;  /* 0x0000000a0f077210 */ /* 0x004fca0007ffe0ff */
[----:B------:R1:W-:Y:S02]  /*1060*/  STG.E desc[UR4][R12.64], R7 ;  /* 0x000000070c007986 */ /* 0x0003e4000c101904 */
[----:B-1-3--:R-:W-:-:S07]  /*1070*/  IMAD.IADD R29, R7, 0x1, R20 ;  /* 0x00000001071d7824 */ /* 0x00afce00078e0214 */
.L_x_10:
[----:B------:R-:W-:Y:S05]  /*1080*/  @!P0 EXIT ;  /* 0x000000000000894d */ /* 0x000fea0003800000 */
[----:B------:R-:W-:Y:S01]  /*1090*/  IMAD.MOV.U32 R5, RZ, RZ, RZ ;  /* 0x000000ffff057224 */ /* 0x000fe200078e00ff */
[----:B------:R-:W1:Y:S01]  /*10a0*/  LDCU.64 UR6, c[0x0][0x380] ;  /* 0x00007000ff0677ac */ /* 0x000e620008000a00 */
[----:B------:R-:W-:Y:S02]  /*10b0*/  IMAD.MOV R0, RZ, RZ, -R0 ;  /* 0x000000ffff007224 */ /* 0x000fe400078e0a00 */
[C---:B------:R-:W-:Y:S01]  /*10c0*/  IMAD.WIDE.U32 R4, R11.reuse, R2, R4 ;  /* 0x000000020b047225 */ /* 0x040fe200078e0004 */
[----:B------:R-:W2:Y:S03]  /*10d0*/  LDCU.64 UR8, c[0x0][0x390] ;  /* 0x00007200ff0877ac */ /* 0x000ea60008000a00 */
[----:B------:R-:W-:Y:S01]  /*10e0*/  IMAD R11, R11, R3, R5 ;  /* 0x000000030b0b7224 */ /* 0x000fe200078e0205 */
[----:B------:R-:W-:Y:S01]  /*10f0*/  SHF.L.U64.HI R3, R2, 0x2, R3 ;  /* 0x0000000202037819 */ /* 0x000fe20000010203 */
[----:B------:R-:W-:-:S03]  /*1100*/  IMAD.SHL.U32 R9, R4, 0x4, RZ ;  /* 0x0000000404097824 */ /* 0x000fc600078e00ff */
[----:B------:R-:W-:-:S07]  /*1110*/  SHF.L.U64.HI R8, R4, 0x2, R11 ;  /* 0x0000000204087819 */ /* 0x000fce000001020b */
.L_x_11:
[----:B-1----:R-:W-:-:S04]  /*1120*/  IADD3 R4, P0, PT, R9, UR6, RZ ;  /* 0x0000000609047c10 */ /* 0x002fc8000ff1e0ff */
[----:B------:R-:W-:-:S05]  /*1130*/  IADD3.X R5, PT, PT, R8, UR7, RZ, P0, !PT ;  /* 0x0000000708057c10 */ /* 0x000fca00087fe4ff */
[----:B------:R-:W3:Y:S01]  /*1140*/  LDG.E R4, desc[UR4][R4.64] ;  /* 0x0000000404047981 */ /* 0x000ee2000c1e1900 */
[----:B0-2---:R-:W-:Y:S01]  /*1150*/  IADD3 R6, P0, PT, R9, UR8, RZ ;  /* 0x0000000809067c10 */ /* 0x005fe2000ff1e0ff */
[----:B------:R-:W-:Y:S01]  /*1160*/  VIADD R0, R0, 0x1 ;  /* 0x0000000100007836 */ /* 0x000fe20000000000 */
[----:B------:R-:W-:Y:S02]  /*1170*/  LEA R9, P1, R2, R9, 0x2 ;  /* 0x0000000902097211 */ /* 0x000fe400078210ff */
[----:B------:R-:W-:Y:S02]  /*1180*/  IADD3.X R7, PT, PT, R8, UR9, RZ, P0, !PT ;  /* 0x0000000908077c10 */ /* 0x000fe400087fe4ff */
[----:B------:R-:W-:Y:S01]  /*1190*/  ISETP.NE.AND P0, PT, R0, RZ, PT ;  /* 0x000000ff0000720c */ /* 0x000fe20003f05270 */
[----:B------:R-:W-:Y:S02]  /*11a0*/  IMAD.X R8, R8, 0x1, R3, P1 ;  /* 0x0000000108087824 */ /* 0x000fe400008e0603 */
[----:B-----5:R3:W-:Y:S02]  /*11b0*/  STG.E desc[UR4][R6.64], R29 ;  /* 0x0000001d06007986 */ /* 0x0207e4000c101904 */
[----:B---3--:R-:W-:-:S08]  /*11c0*/  IMAD.IADD R29, R4, 0x1, R29 ;  /* 0x00000001041d7824 */ /* 0x008fd000078e021d */
[----:B------:R-:W-:Y:S05]  /*11d0*/  @P0 BRA `(.L_x_11) ;  /* 0xfffffffc00d00947 */ /* 0x000fea000383ffff */
[----:B------:R-:W-:Y:S05]  /*11e0*/  EXIT ;  /* 0x000000000000794d */ /* 0x000fea0003800000 */
.L_x_12:
        /* <DEDUP_REMOVED lines=9> */
.L_x_34:


//--------------------- .text._Z19exclusiveScanKernelPKjPjm --------------------------
	.section	.text._Z19exclusiveScanKernelPKjPjm,"ax",@progbits
	.align	128
        .global         _Z19exclusiveScanKernelPKjPjm
        .type           _Z19exclusiveScanKernelPKjPjm,@function
        .size           _Z19exclusiveScanKernelPKjPjm,(.L_x_35 - _Z19exclusiveScanKernelPKjPjm)
        .other          _Z19exclusiveScanKernelPKjPjm,@"STO_CUDA_ENTRY STV_DEFAULT"
_Z19exclusiveScanKernelPKjPjm:
.text._Z19exclusiveScanKernelPKjPjm:
[----:B------:R-:W-:Y:S01]  /*0000*/  LDC R1, c[0x0][0x37c] ;  /* 0x0000df00ff017b82 */ /* 0x000fe20000000800 */
[----:B------:R-:W0:Y:S01]  /*0010*/  S2R R10, SR_TID.X ;  /* 0x00000000000a7919 */ /* 0x000e220000002100 */
[----:B------:R-:W0:Y:S02]  /*0020*/  LDCU.64 UR6, c[0x0][0x390] ;  /* 0x00007200ff0677ac */ /* 0x000e240008000a00 */
[----:B0-----:R-:W-:-:S04]  /*0030*/  ISETP.GE.U32.AND P0, PT, R10, UR6, PT ;  /* 0x000000060a007c0c */ /* 0x001fc8000bf06070 */
[----:B------:R-:W-:-:S13]  /*0040*/  ISETP.GE.U32.AND.EX P0, PT, RZ, UR7, PT, P0 ;  /* 0x00000007ff007c0c */ /* 0x000fda000bf06100 */
[----:B------:R-:W-:Y:S05]  /*0050*/  @P0 EXIT ;  /* 0x000000000000094d */ /* 0x000fea0003800000 */
[----:B------:R-:W0:Y:S01]  /*0060*/  LDCU.64 UR4, c[0x0][0x380] ;  /* 0x00007000ff0477ac */ /* 0x000e220008000a00 */
[----:B------:R-:W-:Y:S01]  /*0070*/  IMAD.SHL.U32 R8, R10, 0x4, RZ ;  /* 0x000000040a087824 */ /* 0x000fe200078e00ff */
[----:B------:R-:W-:Y:S01]  /*0080*/  SHF.R.U32.HI R11, RZ, 0x1e, R10 ;  /* 0x0000001eff0b7819 */ /* 0x000fe2000001160a */
[----:B------:R-:W1:Y:S03]  /*0090*/  LDCU.64 UR10, c[0x0][0x358] ;  /* 0x00006b00ff0a77ac */ /* 0x000e660008000a00 */
[----:B0-----:R-:W-:-:S04]  /*00a0*/  IADD3 R2, P0, PT, R8, UR4, RZ ;  /* 0x0000000408027c10 */ /* 0x001fc8000ff1e0ff */
[----:B------:R-:W-:-:S05]  /*00b0*/  IADD3.X R3, PT, PT, R11, UR5, RZ, P0, !PT ;  /* 0x000000050b037c10 */ /* 0x000fca00087fe4ff */
[----:B-1----:R-:W2:Y:S01]  /*00c0*/  LDG.E R2, desc[UR10][R2.64] ;  /* 0x0000000a02027981 */ /* 0x002ea2000c1e1900 */
[----:B------:R-:W0:Y:S01]  /*00d0*/  S2UR UR5, SR_CgaCtaId ;  /* 0x00000000000579c3 */ /* 0x000e220000008800 */
[----:B------:R-:W-:Y:S01]  /*00e0*/  ISETP.NE.AND P1, PT, R10, RZ, PT ;  /* 0x000000ff0a00720c */ /* 0x000fe20003f25270 */
[----:B------:R-:W-:Y:S01]  /*00f0*/  UMOV UR4, 0x400 ;  /* 0x0000040000047882 */ /* 0x000fe20000000000 */
[----:B------:R-:W-:Y:S01]  /*0100*/  UISETP.GE.U32.AND UP0, UPT, UR6, 0x2, UPT ;  /* 0x000000020600788c */ /* 0x000fe2000bf06070 */
[----:B------:R-:W-:-:S03]  /*0110*/  IMAD.MOV.U32 R0, RZ, RZ, 0x1 ;  /* 0x00000001ff007424 */ /* 0x000fc600078e00ff */
[----:B------:R-:W-:-:S07]  /*0120*/  UISETP.GE.U32.AND.EX UP0, UPT, UR7, URZ, UPT, UP0 ;  /* 0x000000ff0700728c */ /* 0x000fce000bf06100 */
[----:B------:R-:W1:Y:S01]  /*0130*/  @!P1 LDC R6, c[0x0][0x390] ;  /* 0x0000e400ff069b82 */ /* 0x000e620000000800 */
[----:B0-----:R-:W-:-:S06]  /*0140*/  ULEA UR5, UR5, UR4, 0x18 ;  /* 0x0000000405057291 */ /* 0x001fcc000f8ec0ff */
[----:B------:R-:W-:-:S05]  /*0150*/  LEA R5, R10, UR5, 0x2 ;  /* 0x000000050a057c11 */ /* 0x000fca000f8e10ff */
[----:B--2---:R0:W-:Y:S01]  /*0160*/  STS [R5], R2 ;  /* 0x0000000205007388 */ /* 0x0041e20000000800 */
[----:B-1----:R-:W-:Y:S05]  /*0170*/  BRA.U !UP0, `(.L_x_13) ;  /* 0x00000001085c7547 */ /* 0x002fea000b800000 */
[----:B------:R-:W-:Y:S01]  /*0180*/  LEA R3, R10, 0x1, 0x1 ;  /* 0x000000010a037811 */ /* 0x000fe200078e08ff */
[----:B------:R-:W-:Y:S01]  /*0190*/  IMAD.MOV.U32 R0, RZ, RZ, 0x1 ;  /* 0x00000001ff007424 */ /* 0x000fe200078e00ff */
[----:B------:R-:W1:Y:S01]  /*01a0*/  LDCU.64 UR6, c[0x0][0x390] ;  /* 0x00007200ff0677ac */ /* 0x000e620008000a00 */
[----:B------:R-:W-:-:S05]  /*01b0*/  NOP ;  /* 0x0000000000007918 */ /* 0x000fca0000000000 */
.L_x_14:
[----:B-1----:R-:W-:Y:S01]  /*01c0*/  USHF.R.U32.HI UR8, URZ, 0x1, UR7 ;  /* 0x00000001ff087899 */ /* 0x002fe20008011607 */
[----:B------:R-:W-:Y:S01]  /*01d0*/  BAR.SYNC.DEFER_BLOCKING 0x0 ;  /* 0x0000000000007b1d */ /* 0x000fe20000010000 */
[----:B------:R-:W-:Y:S02]  /*01e0*/  USHF.R.U64 UR4, UR6, 0x1, UR7 ;  /* 0x0000000106047899 */ /* 0x000fe40008001207 */
[----:B------:R-:W-:Y:S02]  /*01f0*/  UISETP.GT.U32.AND UP0, UPT, UR6, 0x3, UPT ;  /* 0x000000030600788c */ /* 0x000fe4000bf04070 */
[----:B0-2---:R-:W-:Y:S02]  /*0200*/  IMAD.U32 R2, RZ, RZ, UR8 ;  /* 0x00000008ff027e24 */ /* 0x005fe4000f8e00ff */
[----:B------:R-:W-:Y:S01]  /*0210*/  ISETP.LT.U32.AND P0, PT, R10, UR4, PT ;  /* 0x000000040a007c0c */ /* 0x000fe2000bf01070 */
[----:B------:R-:W-:Y:S01]  /*0220*/  UISETP.GT.U32.AND.EX UP0, UPT, UR7, URZ, UPT, UP0 ;  /* 0x000000ff0700728c */ /* 0x000fe2000bf04100 */
[----:B------:R-:W-:-:S02]  /*0230*/  UMOV UR6, UR4 ;  /* 0x0000000400067c82 */ /* 0x000fc40008000000 */
[----:B------:R-:W-:Y:S01]  /*0240*/  ISETP.GT.U32.AND.EX P0, PT, R2, RZ, PT, P0 ;  /* 0x000000ff0200720c */ /* 0x000fe20003f04100 */
[----:B------:R-:W-:-:S12]  /*0250*/  UMOV UR7, UR8 ;  /* 0x0000000800077c82 */ /* 0x000fd80008000000 */
[----:B------:R-:W-:-:S05]  /*0260*/  @P0 IMAD R2, R3, R0, RZ ;  /* 0x0000000003020224 */ /* 0x000fca00078e02ff */
[----:B------:R-:W-:-:S05]  /*0270*/  @P0 LEA R7, R2, UR5, 0x2 ;  /* 0x0000000502070c11 */ /* 0x000fca000f8e10ff */
[C---:B------:R-:W-:Y:S02]  /*0280*/  @P0 IMAD R2, R0.reuse, 0x4, R7 ;  /* 0x0000000400020824 */ /* 0x040fe400078e0207 */
[----:B------:R-:W-:Y:S01]  /*0290*/  @P0 LDS R7, [R7+-0x4] ;  /* 0xfffffc0007070984 */ /* 0x000fe20000000800 */
[----:B------:R-:W-:-:S03]  /*02a0*/  IMAD.SHL.U32 R0, R0, 0x2, RZ ;  /* 0x0000000200007824 */ /* 0x000fc600078e00ff */
[----:B------:R-:W0:Y:S02]  /*02b0*/  @P0 LDS R4, [R2+-0x4] ;  /* 0xfffffc0002040984 */ /* 0x000e240000000800 */
[----:B0-----:R-:W-:-:S05]  /*02c0*/  @P0 IMAD.IADD R9, R7, 0x1, R4 ;  /* 0x0000000107090824 */ /* 0x001fca00078e0204 */
[----:B------:R2:W-:Y:S01]  /*02d0*/  @P0 STS [R2+-0x4], R9 ;  /* 0xfffffc0902000388 */ /* 0x0005e20000000800 */
[----:B------:R-:W-:Y:S05]  /*02e0*/  BRA.U UP0, `(.L_x_14) ;  /* 0xfffffffd00b47547 */ /* 0x000fea000b83ffff */
.L_x_13:
[----:B------:R-:W1:Y:S01]  /*02f0*/  LDCU.64 UR6, c[0x0][0x390] ;  /* 0x00007200ff0677ac */ /* 0x000e620008000a00 */
[----:B0-2---:R-:W-:-:S05]  /*0300*/  @!P1 LEA R2, R6, UR5, 0x2 ;  /* 0x0000000506029c11 */ /* 0x005fca000f8e10ff */
[----:B------:R0:W-:Y:S01]  /*0310*/  @!P1 STS [R2+-0x4], RZ ;  /* 0xfffffcff02009388 */ /* 0x0001e20000000800 */
[----:B-1----:R-:W-:-:S04]  /*0320*/  UISETP.GE.U32.AND UP0, UPT, UR6, 0x2, UPT ;  /* 0x000000020600788c */ /* 0x002fc8000bf06070 */
[----:B------:R-:W-:-:S09]  /*0330*/  UISETP.GE.U32.AND.EX UP0, UPT, UR7, URZ, UPT, UP0 ;  /* 0x000000ff0700728c */ /* 0x000fd2000bf06100 */
[----:B0-----:R-:W-:Y:S05]  /*0340*/  BRA.U !UP0, `(.L_x_15) ;  /* 0x0000000108587547 */ /* 0x001fea000b800000 */
[----:B------:R-:W-:Y:S01]  /*0350*/  LEA R9, R10, 0x1, 0x1 ;  /* 0x000000010a097811 */ /* 0x000fe200078e08ff */
[----:B------:R-:W0:Y:S01]  /*0360*/  LDCU.64 UR8, c[0x0][0x390] ;  /* 0x00007200ff0877ac */ /* 0x000e220008000a00 */
[----:B------:R-:W-:Y:S01]  /*0370*/  UMOV UR6, 0x1 ;  /* 0x0000000100067882 */ /* 0x000fe20000000000 */
[----:B------:R-:W-:-:S05]  /*0380*/  UMOV UR4, URZ ;  /* 0x000000ff00047c82 */ /* 0x000fca0008000000 */
.L_x_16:
[----:B------:R-:W-:Y:S01]  /*0390*/  IMAD.U32 R2, RZ, RZ, UR4 ;  /* 0x00000004ff027e24 */ /* 0x000fe2000f8e00ff */
[----:B------:R-:W-:Y:S01]  /*03a0*/  BAR.SYNC.DEFER_BLOCKING 0x0 ;  /* 0x0000000000007b1d */ /* 0x000fe20000010000 */
[----:B------:R-:W-:Y:S01]  /*03b0*/  ISETP.LT.U32.AND P0, PT, R10, UR6, PT ;  /* 0x000000060a007c0c */ /* 0x000fe2000bf01070 */
[----:B------:R-:W-:Y:S01]  /*03c0*/  USHF.L.U64.HI UR4, UR6, 0x1, UR4 ;  /* 0x0000000106047899 */ /* 0x000fe20008010204 */
[----:B------:R-:W-:Y:S01]  /*03d0*/  SHF.R.S32.HI R0, RZ, 0x1, R0 ;  /* 0x00000001ff007819 */ /* 0x000fe20000011400 */
[----:B------:R-:W-:Y:S01]  /*03e0*/  USHF.L.U32 UR6, UR6, 0x1, URZ ;  /* 0x0000000106067899 */ /* 0x000fe200080006ff */
[----:B------:R-:W-:-:S03]  /*03f0*/  ISETP.GT.U32.AND.EX P0, PT, R2, RZ, PT, P0 ;  /* 0x000000ff0200720c */ /* 0x000fc60003f04100 */
[----:B0-----:R-:W-:-:S04]  /*0400*/  UISETP.GE.U32.AND UP0, UPT, UR6, UR8, UPT ;  /* 0x000000080600728c */ /* 0x001fc8000bf06070 */
[----:B------:R-:W-:-:S06]  /*0410*/  UISETP.GE.U32.AND.EX UP0, UPT, UR4, UR9, UPT, UP0 ;  /* 0x000000090400728c */ /* 0x000fcc000bf06100 */
[----:B------:R-:W-:-:S05]  /*0420*/  @P0 IMAD R2, R0, R9, RZ ;  /* 0x0000000900020224 */ /* 0x000fca00078e02ff */
[----:B-1----:R-:W-:-:S05]  /*0430*/  @P0 LEA R3, R2, UR5, 0x2 ;  /* 0x0000000502030c11 */ /* 0x002fca000f8e10ff */
[----:B------:R-:W-:Y:S01]  /*0440*/  @P0 IMAD R4, R0, 0x4, R3 ;  /* 0x0000000400040824 */ /* 0x000fe200078e0203 */
[----:B------:R-:W-:Y:S04]  /*0450*/  @P0 LDS R2, [R3+-0x4] ;  /* 0xfffffc0003020984 */ /* 0x000fe80000000800 */
[----:B------:R-:W0:Y:S02]  /*0460*/  @P0 LDS R6, [R4+-0x4] ;  /* 0xfffffc0004060984 */ /* 0x000e240000000800 */
[----:B0-----:R-:W-:Y:S02]  /*0470*/  @P0 IMAD.IADD R7, R2, 0x1, R6 ;  /* 0x0000000102070824 */ /* 0x001fe400078e0206 */
[----:B------:R1:W-:Y:S04]  /*0480*/  @P0 STS [R3+-0x4], R6 ;  /* 0xfffffc0603000388 */ /* 0x0003e80000000800 */
[----:B------:R1:W-:Y:S01]  /*0490*/  @P0 STS [R4+-0x4], R7 ;  /* 0xfffffc0704000388 */ /* 0x0003e20000000800 */
[----:B------:R-:W-:Y:S05]  /*04a0*/  BRA.U !UP0, `(.L_x_16) ;  /* 0xfffffffd08b87547 */ /* 0x000fea000b83ffff */
.L_x_15:
[----:B------:R-:W-:Y:S06]  /*04b0*/  BAR.SYNC.DEFER_BLOCKING 0x0 ;  /* 0x0000000000007b1d */ /* 0x000fec0000010000 */
[----:B------:R-:W0:Y:S01]  /*04c0*/  LDCU.64 UR4, c[0x0][0x388] ;  /* 0x00007100ff0477ac */ /* 0x000e220008000a00 */
[----:B------:R-:W2:Y:S01]  /*04d0*/  LDS R5, [R5] ;  /* 0x0000000005057984 */ /* 0x000ea20000000800 */
[----:B0-----:R-:W-:-:S04]  /*04e0*/  IADD3 R2, P0, PT, R8, UR4, RZ ;  /* 0x0000000408027c10 */ /* 0x001fc8000ff1e0ff */
[----:B-1----:R-:W-:-:S05]  /*04f0*/  IADD3.X R3, PT, PT, R11, UR5, RZ, P0, !PT ;  /* 0x000000050b037c10 */ /* 0x002fca00087fe4ff */
[----:B--2---:R-:W-:Y:S01]  /*0500*/  STG.E desc[UR10][R2.64], R5 ;  /* 0x0000000502007986 */ /* 0x004fe2000c10190a */
[----:B------:R-:W-:Y:S05]  /*0510*/  EXIT ;  /* 0x000000000000794d */ /* 0x000fea0003800000 */
.L_x_17:
        /* <DEDUP_REMOVED lines=14> */
.L_x_35:


//--------------------- .text._Z19reduceBucketsKernelPKjPjim --------------------------
	.section	.text._Z19reduceBucketsKernelPKjPjim,"ax",@progbits
	.align	128
        .global         _Z19reduceBucketsKernelPKjPjim
        .type           _Z19reduceBucketsKernelPKjPjim,@function
        .size           _Z19reduceBucketsKernelPKjPjim,(.L_x_36 - _Z19reduceBucketsKernelPKjPjim)
        .other          _Z19reduceBucketsKernelPKjPjim,@"STO_CUDA_ENTRY STV_DEFAULT"
_Z19reduceBucketsKernelPKjPjim:
.text._Z19reduceBucketsKernelPKjPjim:
        /* <DEDUP_REMOVED lines=9> */
[----:B------:R-:W0:Y:S01]  /*0090*/  LDCU UR5, c[0x0][0x390] ;  /* 0x00007200ff0577ac */ /* 0x000e220008000800 */
[----:B------:R-:W-:Y:S01]  /*00a0*/  IMAD.MOV.U32 R25, RZ, RZ, RZ ;  /* 0x000000ffff197224 */ /* 0x000fe200078e00ff */
[----:B------:R-:W1:Y:S01]  /*00b0*/  LDCU.64 UR8, c[0x0][0x358] ;  /* 0x00006b00ff0877ac */ /* 0x000e620008000a00 */
[----:B0-----:R-:W-:-:S09]  /*00c0*/  UISETP.GE.AND UP0, UPT, UR5, 0x1, UPT ;  /* 0x000000010500788c */ /* 0x001fd2000bf06270 */
[----:B-1----:R-:W-:Y:S05]  /*00d0*/  BRA.U !UP0, `(.L_x_18) ;  /* 0x0000000908847547 */ /* 0x002fea000b800000 */
[----:B------:R-:W-:Y:S01]  /*00e0*/  UISETP.GE.U32.AND UP1, UPT, UR5, 0x10, UPT ;  /* 0x000000100500788c */ /* 0x000fe2000bf26070 */
[----:B------:R-:W-:Y:S01]  /*00f0*/  IMAD.MOV.U32 R25, RZ, RZ, RZ ;  /* 0x000000ffff197224 */ /* 0x000fe200078e00ff */
[----:B------:R-:W-:Y:S01]  /*0100*/  ULOP3.LUT UR6, UR5, 0xf, URZ, 0xc0, !UPT ;  /* 0x0000000f05067892 */ /* 0x000fe2000f8ec0ff */
[----:B------:R-:W-:-:S03]  /*0110*/  UMOV UR4, URZ ;  /* 0x000000ff00047c82 */ /* 0x000fc60008000000 */
[----:B------:R-:W-:-:S03]  /*0120*/  UISETP.NE.AND UP0, UPT, UR6, URZ, UPT ;  /* 0x000000ff0600728c */ /* 0x000fc6000bf05270 */
[----:B------:R-:W-:Y:S08]  /*0130*/  BRA.U !UP1, `(.L_x_19) ;  /* 0x0000000509147547 */ /* 0x000ff0000b800000 */
[----:B------:R-:W0:Y:S01]  /*0140*/  LDCU.64 UR10, c[0x0][0x380] ;  /* 0x00007000ff0a77ac */ /* 0x000e220008000a00 */
[C---:B------:R-:W-:Y:S01]  /*0150*/  IMAD.WIDE.U32 R14, R10.reuse, 0x4, RZ ;  /* 0x000000040a0e7825 */ /* 0x040fe200078e00ff */
[----:B------:R-:W-:Y:S01]  /*0160*/  SHF.L.U64.HI R4, R10, 0x6, R11 ;  /* 0x000000060a047819 */ /* 0x000fe2000001020b */
[----:B------:R-:W-:Y:S02]  /*0170*/  ULOP3.LUT UR4, UR5, 0x7ffffff0, URZ, 0xc0, !UPT ;  /* 0x7ffffff005047892 */ /* 0x000fe4000f8ec0ff */
[----:B------:R-:W-:Y:S02]  /*0180*/  IMAD.SHL.U32 R5, R11, 0x4, RZ ;  /* 0x000000040b057824 */ /* 0x000fe400078e00ff */
[----:B------:R-:W-:Y:S01]  /*0190*/  IMAD.MOV.U32 R25, RZ, RZ, RZ ;  /* 0x000000ffff197224 */ /* 0x000fe200078e00ff */
[----:B------:R-:W-:Y:S01]  /*01a0*/  UIADD3 UR7, UPT, UPT, -UR4, URZ, URZ ;  /* 0x000000ff04077290 */ /* 0x000fe2000fffe1ff */
[----:B------:R-:W-:Y:S01]  /*01b0*/  IMAD.IADD R0, R15, 0x1, R5 ;  /* 0x000000010f007824 */ /* 0x000fe200078e0205 */
[----:B0-----:R-:W-:-:S04]  /*01c0*/  LEA R2, P0, R12, UR10, 0x2 ;  /* 0x0000000a0c027c11 */ /* 0x001fc8000f8010ff */
[----:B------:R-:W-:-:S09]  /*01d0*/  LEA.HI.X R3, R12, UR11, RZ, 0x2, P0 ;  /* 0x0000000b0c037c11 */ /* 0x000fd200080f14ff */
.L_x_20:
[----:B------:R-:W-:Y:S01]  /*01e0*/  IADD3 R26, P0, PT, R2, R14, RZ ;  /* 0x0000000e021a7210 */ /* 0x000fe20007f1e0ff */
[----:B------:R-:W2:Y:S04]  /*01f0*/  LDG.E R24, desc[UR8][R2.64] ;  /* 0x0000000802187981 */ /* 0x000ea8000c1e1900 */
[----:B------:R-:W-:-:S05]  /*0200*/  IMAD.X R27, R3, 0x1, R0, P0 ;  /* 0x00000001031b7824 */ /* 0x000fca00000e0600 */
[----:B------:R0:W2:Y:S01]  /*0210*/  LDG.E R21, desc[UR8][R26.64] ;  /* 0x000000081a157981 */ /* 0x0000a2000c1e1900 */
[----:B------:R-:W-:-:S05]  /*0220*/  IADD3 R22, P0, PT, R26, R14, RZ ;  /* 0x0000000e1a167210 */ /* 0x000fca0007f1e0ff */
[----:B------:R-:W-:Y:S01]  /*0230*/  IMAD.X R23, R27, 0x1, R0, P0 ;  /* 0x000000011b177824 */ /* 0x000fe200000e0600 */
[----:B------:R-:W-:-:S04]  /*0240*/  IADD3 R6, P0, PT, R22, R14, RZ ;  /* 0x0000000e16067210 */ /* 0x000fc80007f1e0ff */
[----:B------:R1:W3:Y:S01]  /*0250*/  LDG.E R5, desc[UR8][R22.64] ;  /* 0x0000000816057981 */ /* 0x0002e2000c1e1900 */
[----:B------:R-:W-:Y:S01]  /*0260*/  IMAD.X R7, R23, 0x1, R0, P0 ;  /* 0x0000000117077824 */ /* 0x000fe200000e0600 */
[----:B------:R-:W-:-:S04]  /*0270*/  IADD3 R16, P0, PT, R6, R14, RZ ;  /* 0x0000000e06107210 */ /* 0x000fc80007f1e0ff */
[----:B------:R-:W3:Y:S01]  /*0280*/  LDG.E R6, desc[UR8][R6.64] ;  /* 0x0000000806067981 */ /* 0x000ee2000c1e1900 */
[----:B------:R-:W-:Y:S01]  /*0290*/  IMAD.X R17, R7, 0x1, R0, P0 ;  /* 0x0000000107117824 */ /* 0x000fe200000e0600 */
[----:B------:R-:W-:-:S05]  /*02a0*/  IADD3 R8, P0, PT, R16, R14, RZ ;  /* 0x0000000e10087210 */ /* 0x000fca0007f1e0ff */
[--C-:B------:R-:W-:Y:S01]  /*02b0*/  IMAD.X R9, R17, 0x1, R0.reuse, P0 ;  /* 0x0000000111097824 */ /* 0x100fe200000e0600 */
[-C--:B------:R-:W-:Y:S01]  /*02c0*/  IADD3 R18, P0, PT, R8, R14.reuse, RZ ;  /* 0x0000000e08127210 */ /* 0x080fe20007f1e0ff */
[----:B------:R4:W5:Y:S04]  /*02d0*/  LDG.E R7, desc[UR8][R16.64] ;  /* 0x0000000810077981 */ /* 0x000968000c1e1900 */
[--C-:B------:R-:W-:Y:S01]  /*02e0*/  IMAD.X R19, R9, 0x1, R0.reuse, P0 ;  /* 0x0000000109137824 */ /* 0x100fe200000e0600 */
[-C--:B0-----:R-:W-:Y:S01]  /*02f0*/  IADD3 R26, P0, PT, R18, R14.reuse, RZ ;  /* 0x0000000e121a7210 */ /* 0x081fe20007f1e0ff */
[----:B------:R-:W5:Y:S04]  /*0300*/  LDG.E R8, desc[UR8][R8.64] ;  /* 0x0000000808087981 */ /* 0x000f68000c1e1900 */
[----:B------:R-:W-:Y:S01]  /*0310*/  IMAD.X R27, R19, 0x1, R0, P0 ;  /* 0x00000001131b7824 */ /* 0x000fe200000e0600 */
[----:B------:R-:W-:-:S04]  /*0320*/  IADD3 R28, P0, PT, R26, R14, RZ ;  /* 0x0000000e1a1c7210 */ /* 0x000fc80007f1e0ff */
[----:B------:R-:W5:Y:S01]  /*0330*/  LDG.E R26, desc[UR8][R26.64] ;  /* 0x000000081a1a7981 */ /* 0x000f62000c1e1900 */
[--C-:B------:R-:W-:Y:S01]  /*0340*/  IMAD.X R29, R27, 0x1, R0.reuse, P0 ;  /* 0x000000011b1d7824 */ /* 0x100fe200000e0600 */
[-C--:B-1----:R-:W-:Y:S02]  /*0350*/  IADD3 R22, P0, PT, R28, R14.reuse, RZ ;  /* 0x0000000e1c167210 */ /* 0x082fe40007f1e0ff */
[----:B------:R0:W5:Y:S03]  /*0360*/  LDG.E R9, desc[UR8][R18.64] ;  /* 0x0000000812097981 */ /* 0x000166000c1e1900 */
[--C-:B------:R-:W-:Y:S01]  /*0370*/  IMAD.X R23, R29, 0x1, R0.reuse, P0 ;  /* 0x000000011d177824 */ /* 0x100fe200000e0600 */
[-C--:B----4-:R-:W-:Y:S01]  /*0380*/  IADD3 R16, P0, PT, R22, R14.reuse, RZ ;  /* 0x0000000e16107210 */ /* 0x090fe20007f1e0ff */
[----:B------:R-:W4:Y:S04]  /*0390*/  LDG.E R27, desc[UR8][R28.64] ;  /* 0x000000081c1b7981 */ /* 0x000f28000c1e1900 */
[--C-:B------:R-:W-:Y:S01]  /*03a0*/  IMAD.X R17, R23, 0x1, R0.reuse, P0 ;  /* 0x0000000117117824 */ /* 0x100fe200000e0600 */
[-C--:B0-----:R-:W-:Y:S01]  /*03b0*/  IADD3 R18, P0, PT, R16, R14.reuse, RZ ;  /* 0x0000000e10127210 */ /* 0x081fe20007f1e0ff */
[----:B------:R-:W4:Y:S04]  /*03c0*/  LDG.E R22, desc[UR8][R22.64] ;  /* 0x0000000816167981 */ /* 0x000f28000c1e1900 */
[--C-:B------:R-:W-:Y:S01]  /*03d0*/  IMAD.X R19, R17, 0x1, R0.reuse, P0 ;  /* 0x0000000111137824 */ /* 0x100fe200000e0600 */
[----:B------:R-:W-:Y:S01]  /*03e0*/  IADD3 R20, P0, PT, R18, R14, RZ ;  /* 0x0000000e12147210 */ /* 0x000fe20007f1e0ff */
[----:B------:R2:W4:Y:S04]  /*03f0*/  LDG.E R16, desc[UR8][R16.64] ;  /* 0x0000000810107981 */ /* 0x000528000c1e1900 */
[----:B------:R0:W4:Y:S01]  /*0400*/  LDG.E R23, desc[UR8][R18.64] ;  /* 0x0000000812177981 */ /* 0x000122000c1e1900 */
[----:B--2---:R-:W-:Y:S01]  /*0410*/  IADD3 R17, PT, PT, R21, R24, R25 ;  /* 0x0000001815117210 */ /* 0x004fe20007ffe019 */
[----:B------:R-:W-:Y:S01]  /*0420*/  IMAD.X R21, R19, 0x1, R0, P0 ;  /* 0x0000000113157824 */ /* 0x000fe200000e0600 */
[----:B------:R-:W-:-:S05]  /*0430*/  IADD3 R24, P0, PT, R20, R14, RZ ;  /* 0x0000000e14187210 */ /* 0x000fca0007f1e0ff */
[--C-:B------:R-:W-:Y:S01]  /*0440*/  IMAD.X R25, R21, 0x1, R0.reuse, P0 ;  /* 0x0000000115197824 */ /* 0x100fe200000e0600 */
[-C--:B------:R-:W-:Y:S01]  /*0450*/  IADD3 R28, P0, PT, R24, R14.reuse, RZ ;  /* 0x0000000e181c7210 */ /* 0x080fe20007f1e0ff */
[----:B------:R-:W2:Y:S04]  /*0460*/  LDG.E R21, desc[UR8][R20.64] ;  /* 0x0000000814157981 */ /* 0x000ea8000c1e1900 */
[--C-:B------:R-:W-:Y:S01]  /*0470*/  IMAD.X R29, R25, 0x1, R0.reuse, P0 ;  /* 0x00000001191d7824 */ /* 0x100fe200000e0600 */
[----:B0-----:R-:W-:Y:S01]  /*0480*/  IADD3 R18, P0, PT, R28, R14, RZ ;  /* 0x0000000e1c127210 */ /* 0x001fe20007f1e0ff */
[----:B------:R-:W2:Y:S04]  /*0490*/  LDG.E R24, desc[UR8][R24.64] ;  /* 0x0000000818187981 */ /* 0x000ea8000c1e1900 */
[----:B------:R-:W-:Y:S01]  /*04a0*/  IMAD.X R19, R29, 0x1, R0, P0 ;  /* 0x000000011d137824 */ /* 0x000fe200000e0600 */
[----:B------:R-:W2:Y:S05]  /*04b0*/  LDG.E R28, desc[UR8][R28.64] ;  /* 0x000000081c1c7981 */ /* 0x000eaa000c1e1900 */
[----:B------:R-:W2:Y:S01]  /*04c0*/  LDG.E R19, desc[UR8][R18.64] ;  /* 0x0000000812137981 */ /* 0x000ea2000c1e1900 */
[----:B---3--:R-:W-:Y:S01]  /*04d0*/  IADD3 R5, PT, PT, R6, R5, R17 ;  /* 0x0000000506057210 */ /* 0x008fe20007ffe011 */
[----:B------:R-:W-:-:S03]  /*04e0*/  UIADD3 UR7, UPT, UPT, UR7, 0x10, URZ ;  /* 0x0000001007077890 */ /* 0x000fc6000fffe0ff */
[----:B-----5:R-:W-:Y:S01]  /*04f0*/  IADD3 R5, PT, PT, R8, R7, R5 ;  /* 0x0000000708057210 */ /* 0x020fe20007ffe005 */
[----:B------:R-:W-:Y:S01]  /*0500*/  UISETP.NE.AND UP1, UPT, UR7, URZ, UPT ;  /* 0x000000ff0700728c */ /* 0x000fe2000bf25270 */
[----:B------:R-:W-:Y:S02]  /*0510*/  LEA R2, P0, R10, R2, 0x6 ;  /* 0x000000020a027211 */ /* 0x000fe400078030ff */
[----:B------:R-:W-:-:S04]  /*0520*/  IADD3 R5, PT, PT, R26, R9, R5 ;  /* 0x000000091a057210 */ /* 0x000fc80007ffe005 */
[----:B----4-:R-:W-:Y:S01]  /*0530*/  IADD3 R5, PT, PT, R22, R27, R5 ;  /* 0x0000001b16057210 */ /* 0x010fe20007ffe005 */
[----:B------:R-:W-:-:S03]  /*0540*/  IMAD.X R3, R3, 0x1, R4, P0 ;  /* 0x0000000103037824 */ /* 0x000fc600000e0604 */
[----:B------:R-:W-:-:S04]  /*0550*/  IADD3 R5, PT, PT, R23, R16, R5 ;  /* 0x0000001017057210 */ /* 0x000fc80007ffe005 */
[----:B--2---:R-:W-:-:S04]  /*0560*/  IADD3 R5, PT, PT, R24, R21, R5 ;  /* 0x0000001518057210 */ /* 0x004fc80007ffe005 */
[----:B------:R-:W-:Y:S01]  /*0570*/  IADD3 R25, PT, PT, R19, R28, R5 ;  /* 0x0000001c13197210 */ /* 0x000fe20007ffe005 */
[----:B------:R-:W-:Y:S06]  /*0580*/  BRA.U UP1, `(.L_x_20) ;  /* 0xfffffffd01147547 */ /* 0x000fec000b83ffff */
.L_x_19:
[----:B------:R-:W-:Y:S05]  /*0590*/  BRA.U !UP0, `(.L_x_18) ;  /* 0x0000000508547547 */ /* 0x000fea000b800000 */
[----:B------:R-:W-:Y:S02]  /*05a0*/  UISETP.GE.U32.AND UP0, UPT, UR6, 0x8, UPT ;  /* 0x000000080600788c */ /* 0x000fe4000bf06070 */
[----:B------:R-:W-:-:S04]  /*05b0*/  ULOP3.LUT UR7, UR5, 0x7, URZ, 0xc0, !UPT ;  /* 0x0000000705077892 */ /* 0x000fc8000f8ec0ff */
[----:B------:R-:W-:-:S03]  /*05c0*/  UISETP.NE.AND UP1, UPT, UR7, URZ, UPT ;  /* 0x000000ff0700728c */ /* 0x000fc6000bf25270 */
[----:B------:R-:W-:Y:S08]  /*05d0*/  BRA.U !UP0, `(.L_x_21) ;  /* 0x00000001088c7547 */ /* 0x000ff0000b800000 */
[----:B------:R-:W0:Y:S01]  /*05e0*/  LDCU.64 UR10, c[0x0][0x380] ;  /* 0x00007000ff0a77ac */ /* 0x000e220008000a00 */
[----:B------:R-:W-:Y:S01]  /*05f0*/  IMAD.MOV.U32 R13, RZ, RZ, RZ ;  /* 0x000000ffff0d7224 */ /* 0x000fe200078e00ff */
[C---:B------:R-:W-:Y:S01]  /*0600*/  SHF.L.U64.HI R15, R10.reuse, 0x2, R11 ;  /* 0x000000020a0f7819 */ /* 0x040fe2000001020b */
[C---:B------:R-:W-:Y:S02]  /*0610*/  IMAD.SHL.U32 R9, R10.reuse, 0x4, RZ ;  /* 0x000000040a097824 */ /* 0x040fe400078e00ff */
[----:B------:R-:W-:-:S04]  /*0620*/  IMAD.WIDE.U32 R2, R10, UR4, R12 ;  /* 0x000000040a027c25 */ /* 0x000fc8000f8e000c */
[----:B------:R-:W-:Y:S01]  /*0630*/  IMAD R3, R11, UR4, R3 ;  /* 0x000000040b037c24 */ /* 0x000fe2000f8e0203 */
[----:B0-----:R-:W-:-:S04]  /*0640*/  LEA R16, P1, R2, UR10, 0x2 ;  /* 0x0000000a02107c11 */ /* 0x001fc8000f8210ff */
[----:B------:R-:W-:Y:S02]  /*0650*/  IADD3 R18, P0, PT, R9, R16, RZ ;  /* 0x0000001009127210 */ /* 0x000fe40007f1e0ff */
[----:B------:R-:W-:Y:S02]  /*0660*/  LEA.HI.X R17, R2, UR11, R3, 0x2, P1 ;  /* 0x0000000b02117c11 */ /* 0x000fe400088f1403 */
[----:B------:R-:W-:-:S03]  /*0670*/  IADD3 R20, P1, PT, R18, R9, RZ ;  /* 0x0000000912147210 */ /* 0x000fc60007f3e0ff */
[----:B------:R-:W-:Y:S01]  /*0680*/  IMAD.X R19, R15, 0x1, R17, P0 ;  /* 0x000000010f137824 */ /* 0x000fe200000e0611 */
[-C--:B------:R-:W-:Y:S01]  /*0690*/  IADD3 R2, P0, PT, R20, R9.reuse, RZ ;  /* 0x0000000914027210 */ /* 0x080fe20007f1e0ff */
[----:B------:R-:W2:Y:S02]  /*06a0*/  LDG.E R16, desc[UR8][R16.64] ;  /* 0x0000000810107981 */ /* 0x000ea4000c1e1900 */
[--C-:B------:R-:W-:Y:S01]  /*06b0*/  IMAD.X R21, R19, 0x1, R15.reuse, P1 ;  /* 0x0000000113157824 */ /* 0x100fe200008e060f */
[-C--:B------:R-:W-:Y:S01]  /*06c0*/  IADD3 R4, P1, PT, R2, R9.reuse, RZ ;  /* 0x0000000902047210 */ /* 0x080fe20007f3e0ff */
[----:B------:R-:W2:Y:S02]  /*06d0*/  LDG.E R18, desc[UR8][R18.64] ;  /* 0x0000000812127981 */ /* 0x000ea4000c1e1900 */
[--C-:B------:R-:W-:Y:S01]  /*06e0*/  IMAD.X R3, R21, 0x1, R15.reuse, P0 ;  /* 0x0000000115037824 */ /* 0x100fe200000e060f */
[-C--:B------:R-:W-:Y:S01]  /*06f0*/  IADD3 R6, P0, PT, R4, R9.reuse, RZ ;  /* 0x0000000904067210 */ /* 0x080fe20007f1e0ff */
[----:B------:R-:W3:Y:S02]  /*0700*/  LDG.E R21, desc[UR8][R20.64] ;  /* 0x0000000814157981 */ /* 0x000ee4000c1e1900 */
[--C-:B------:R-:W-:Y:S01]  /*0710*/  IMAD.X R5, R3, 0x1, R15.reuse, P1 ;  /* 0x0000000103057824 */ /* 0x100fe200008e060f */
[-C--:B------:R-:W-:Y:S01]  /*0720*/  IADD3 R8, P1, PT, R6, R9.reuse, RZ ;  /* 0x0000000906087210 */ /* 0x080fe20007f3e0ff */
[----:B------:R-:W3:Y:S02]  /*0730*/  LDG.E R2, desc[UR8][R2.64] ;  /* 0x0000000802027981 */ /* 0x000ee4000c1e1900 */
[--C-:B------:R-:W-:Y:S01]  /*0740*/  IMAD.X R7, R5, 0x1, R15.reuse, P0 ;  /* 0x0000000105077824 */ /* 0x100fe200000e060f */
[----:B------:R-:W-:Y:S01]  /*0750*/  IADD3 R14, P0, PT, R8, R9, RZ ;  /* 0x00000009080e7210 */ /* 0x000fe20007f1e0ff */
[----:B------:R-:W4:Y:S02]  /*0760*/  LDG.E R5, desc[UR8][R4.64] ;  /* 0x0000000804057981 */ /* 0x000f24000c1e1900 */
[----:B------:R-:W-:-:S02]  /*0770*/  IMAD.X R9, R7, 0x1, R15, P1 ;  /* 0x0000000107097824 */ /* 0x000fc400008e060f */
[----:B------:R-:W4:Y:S02]  /*0780*/  LDG.E R6, desc[UR8][R6.64] ;  /* 0x0000000806067981 */ /* 0x000f24000c1e1900 */
[----:B------:R-:W-:Y:S02]  /*0790*/  IMAD.X R15, R9, 0x1, R15, P0 ;  /* 0x00000001090f7824 */ /* 0x000fe400000e060f */
[----:B------:R-:W5:Y:S04]  /*07a0*/  LDG.E R9, desc[UR8][R8.64] ;  /* 0x0000000808097981 */ /* 0x000f68000c1e1900 */
[----:B------:R-:W5:Y:S01]  /*07b0*/  LDG.E R14, desc[UR8][R14.64] ;  /* 0x000000080e0e7981 */ /* 0x000f62000c1e1900 */
[----:B------:R-:W-:Y:S01]  /*07c0*/  UIADD3 UR4, UPT, UPT, UR4, 0x8, URZ ;  /* 0x0000000804047890 */ /* 0x000fe2000fffe0ff */
[----:B--2---:R-:W-:-:S04]  /*07d0*/  IADD3 R16, PT, PT, R18, R16, R25 ;  /* 0x0000001012107210 */ /* 0x004fc80007ffe019 */
[----:B---3--:R-:W-:-:S04]  /*07e0*/  IADD3 R16, PT, PT, R2, R21, R16 ;  /* 0x0000001502107210 */ /* 0x008fc80007ffe010 */
[----:B----4-:R-:W-:-:S04]  /*07f0*/  IADD3 R16, PT, PT, R6, R5, R16 ;  /* 0x0000000506107210 */ /* 0x010fc80007ffe010 */
[----:B-----5:R-:W-:-:S07]  /*0800*/  IADD3 R25, PT, PT, R14, R9, R16 ;  /* 0x000000090e197210 */ /* 0x020fce0007ffe010 */
.L_x_21:
[----:B------:R-:W-:Y:S05]  /*0810*/  BRA.U !UP1, `(.L_x_18) ;  /* 0x0000000109b47547 */ /* 0x000fea000b800000 */
[----:B------:R-:W-:Y:S02]  /*0820*/  UISETP.GE.U32.AND UP0, UPT, UR7, 0x4, UPT ;  /* 0x000000040700788c */ /* 0x000fe4000bf06070 */
[----:B------:R-:W-:-:S04]  /*0830*/  ULOP3.LUT UR5, UR5, 0x3, URZ, 0xc0, !UPT ;  /* 0x0000000305057892 */ /* 0x000fc8000f8ec0ff */
[----:B------:R-:W-:-:S03]  /*0840*/  UISETP.NE.AND UP1, UPT, UR5, URZ, UPT ;  /* 0x000000ff0500728c */ /* 0x000fc6000bf25270 */
[----:B------:R-:W-:Y:S08]  /*0850*/  BRA.U !UP0, `(.L_x_22) ;  /* 0x0000000108587547 */ /* 0x000ff0000b800000 */
[----:B------:R-:W0:Y:S01]  /*0860*/  LDCU.64 UR6, c[0x0][0x380] ;  /* 0x00007000ff0677ac */ /* 0x000e220008000a00 */
[----:B------:R-:W-:Y:S01]  /*0870*/  IMAD.MOV.U32 R2, RZ, RZ, R12 ;  /* 0x000000ffff027224 */ /* 0x000fe200078e000c */
[C---:B------:R-:W-:Y:S01]  /*0880*/  SHF.L.U64.HI R9, R10.reuse, 0x2, R11 ;  /* 0x000000020a097819 */ /* 0x040fe2000001020b */
[----:B------:R-:W-:Y:S02]  /*0890*/  IMAD.MOV.U32 R3, RZ, RZ, RZ ;  /* 0x000000ffff037224 */ /* 0x000fe400078e00ff */
        /* <DEDUP_REMOVED lines=8> */
[----:B------:R-:W-:Y:S01]  /*0920*/  IADD3 R8, P0, PT, R2, R15, RZ ;  /* 0x0000000f02087210 */ /* 0x000fe20007f1e0ff */
[----:B------:R-:W2:Y:S02]  /*0930*/  LDG.E R4, desc[UR8][R4.64] ;  /* 0x0000000804047981 */ /* 0x000ea4000c1e1900 */
[--C-:B------:R-:W-:Y:S02]  /*0940*/  IMAD.X R3, R7, 0x1, R9.reuse, P1 ;  /* 0x0000000107037824 */ /* 0x100fe400008e0609 */
[----:B------:R-:W2:Y:S02]  /*0950*/  LDG.E R6, desc[UR8][R6.64] ;  /* 0x0000000806067981 */ /* 0x000ea4000c1e1900 */
[----:B------:R-:W-:Y:S02]  /*0960*/  IMAD.X R9, R3, 0x1, R9, P0 ;  /* 0x0000000103097824 */ /* 0x000fe400000e0609 */
[----:B------:R-:W3:Y:S04]  /*0970*/  LDG.E R2, desc[UR8][R2.64] ;  /* 0x0000000802027981 */ /* 0x000ee8000c1e1900 */
[----:B------:R-:W3:Y:S01]  /*0980*/  LDG.E R8, desc[UR8][R8.64] ;  /* 0x0000000808087981 */ /* 0x000ee2000c1e1900 */
[----:B------:R-:W-:Y:S01]  /*0990*/  UIADD3 UR4, UPT, UPT, UR4, 0x4, URZ ;  /* 0x0000000404047890 */ /* 0x000fe2000fffe0ff */
[----:B--2---:R-:W-:-:S04]  /*09a0*/  IADD3 R25, PT, PT, R6, R4, R25 ;  /* 0x0000000406197210 */ /* 0x004fc80007ffe019 */
[----:B---3--:R-:W-:-:S07]  /*09b0*/  IADD3 R25, PT, PT, R8, R2, R25 ;  /* 0x0000000208197210 */ /* 0x008fce0007ffe019 */
.L_x_22:
[----:B------:R-:W-:Y:S05]  /*09c0*/  BRA.U !UP1, `(.L_x_18) ;  /* 0x0000000109487547 */ /* 0x000fea000b800000 */
[----:B------:R-:W0:Y:S01]  /*09d0*/  LDCU.64 UR6, c[0x0][0x380] ;  /* 0x00007000ff0677ac */ /* 0x000e220008000a00 */
[----:B------:R-:W-:Y:S02]  /*09e0*/  IMAD.MOV.U32 R2, RZ, RZ, R12 ;  /* 0x000000ffff027224 */ /* 0x000fe400078e000c */
[----:B------:R-:W-:Y:S01]  /*09f0*/  IMAD.MOV.U32 R3, RZ, RZ, RZ ;  /* 0x000000ffff037224 */ /* 0x000fe200078e00ff */
[----:B------:R-:W-:Y:S01]  /*0a00*/  UIADD3 UR5, UPT, UPT, -UR5, URZ, URZ ;  /* 0x000000ff05057290 */ /* 0x000fe2000fffe1ff */
[----:B------:R-:W-:-:S04]  /*0a10*/  IMAD.WIDE.U32 R2, R10, UR4, R2 ;  /* 0x000000040a027c25 */ /* 0x000fc8000f8e0002 */
[----:B------:R-:W-:Y:S01]  /*0a20*/  IMAD R3, R11, UR4, R3 ;  /* 0x000000040b037c24 */ /* 0x000fe2000f8e0203 */
[----:B------:R-:W-:Y:S02]  /*0a30*/  SHF.L.U64.HI R11, R10, 0x2, R11 ;  /* 0x000000020a0b7819 */ /* 0x000fe4000001020b */
[----:B0-----:R-:W-:-:S04]  /*0a40*/  LEA R5, P0, R2, UR6, 0x2 ;  /* 0x0000000602057c11 */ /* 0x001fc8000f8010ff */
[----:B------:R-:W-:-:S09]  /*0a50*/  LEA.HI.X R4, R2, UR7, R3, 0x2, P0 ;  /* 0x0000000702047c11 */ /* 0x000fd200080f1403 */
.L_x_23:
[----:B------:R-:W-:Y:S02]  /*0a60*/  IMAD.MOV.U32 R2, RZ, RZ, R5 ;  /* 0x000000ffff027224 */ /* 0x000fe400078e0005 */
[----:B------:R-:W-:-:S05]  /*0a70*/  IMAD.MOV.U32 R3, RZ, RZ, R4 ;  /* 0x000000ffff037224 */ /* 0x000fca00078e0004 */
[----:B------:R-:W2:Y:S01]  /*0a80*/  LDG.E R0, desc[UR8][R2.64] ;  /* 0x0000000802007981 */ /* 0x000ea2000c1e1900 */
[----:B------:R-:W-:Y:S01]  /*0a90*/  UIADD3 UR5, UPT, UPT, UR5, 0x1, URZ ;  /* 0x0000000105057890 */ /* 0x000fe2000fffe0ff */
[----:B------:R-:W-:-:S03]  /*0aa0*/  LEA R5, P0, R10, R5, 0x2 ;  /* 0x000000050a057211 */ /* 0x000fc600078010ff */
[----:B------:R-:W-:Y:S02]  /*0ab0*/  UISETP.NE.AND UP0, UPT, UR5, URZ, UPT ;  /* 0x000000ff0500728c */ /* 0x000fe4000bf05270 */
[----:B------:R-:W-:Y:S02]  /*0ac0*/  IMAD.X R4, R4, 0x1, R11, P0 ;  /* 0x0000000104047824 */ /* 0x000fe400000e060b */
[----:B--2---:R-:W-:-:S05]  /*0ad0*/  IMAD.IADD R25, R0, 0x1, R25 ;  /* 0x0000000100197824 */ /* 0x004fca00078e0219 */
[----:B------:R-:W-:Y:S05]  /*0ae0*/  BRA.U UP0, `(.L_x_23) ;  /* 0xfffffffd00dc7547 */ /* 0x000fea000b83ffff */
.L_x_18:
[----:B------:R-:W0:Y:S02]  /*0af0*/  LDCU.64 UR4, c[0x0][0x388] ;  /* 0x00007100ff0477ac */ /* 0x000e240008000a00 */
[----:B0-----:R-:W-:-:S04]  /*0b00*/  LEA R2, P0, R12, UR4, 0x2 ;  /* 0x000000040c027c11 */ /* 0x001fc8000f8010ff */
[----:B------:R-:W-:-:S05]  /*0b10*/  LEA.HI.X R3, R12, UR5, RZ, 0x2, P0 ;  /* 0x000000050c037c11 */ /* 0x000fca00080f14ff */
[----:B------:R-:W-:Y:S01]  /*0b20*/  STG.E desc[UR8][R2.64], R25 ;  /* 0x0000001902007986 */ /* 0x000fe2000c101908 */
[----:B------:R-:W-:Y:S05]  /*0b30*/  EXIT ;  /* 0x000000000000794d */ /* 0x000fea0003800000 */
.L_x_24:
        /* <DEDUP_REMOVED lines=12> */
.L_x_36:


//--------------------- .text._Z20buildBlockHistKernelPKjiiPjmji --------------------------
	.section	.text._Z20buildBlockHistKernelPKjiiPjmji,"ax",@progbits
	.align	128
        .global         _Z20buildBlockHistKernelPKjiiPjmji
        .type           _Z20buildBlockHistKernelPKjiiPjmji,@function
        .size           _Z20buildBlockHistKernelPKjiiPjmji,(.L_x_37 - _Z20buildBlockHistKernelPKjiiPjmji)
        .other          _Z20buildBlockHistKernelPKjiiPjmji,@"STO_CUDA_ENTRY STV_DEFAULT"
_Z20buildBlockHistKernelPKjiiPjmji:
.text._Z20buildBlockHistKernelPKjiiPjmji:
        /* <DEDUP_REMOVED lines=10> */
[----:B------:R-:W1:Y:S01]  /*00a0*/  LDCU.64 UR8, c[0x0][0x358] ;  /* 0x00006b00ff0877ac */ /* 0x000e620008000a00 */
[----:B------:R-:W-:Y:S01]  /*00b0*/  BSSY.RECONVERGENT B0, `(.L_x_25) ;  /* 0x0000018000007945 */ /* 0x000fe20003800200 */
[----:B------:R-:W2:Y:S01]  /*00c0*/  LDCU UR4, c[0x0][0x38c] ;  /* 0x00007180ff0477ac */ /* 0x000ea20008000800 */
[----:B------:R-:W3:Y:S01]  /*00d0*/  LDCU UR5, c[0x0][0x3a0] ;  /* 0x00007400ff0577ac */ /* 0x000ee20008000800 */
[CC--:B0-----:R-:W-:Y:S01]  /*00e0*/  ISETP.GE.U32.AND P0, PT, R5.reuse, R2.reuse, PT ;  /* 0x000000020500720c */ /* 0x0c1fe20003f06070 */
[----:B------:R-:W-:Y:S01]  /*00f0*/  IMAD.IADD R9, R0, 0x1, R5 ;  /* 0x0000000100097824 */ /* 0x000fe200078e0205 */
[----:B------:R-:W-:Y:S01]  /*0100*/  ISETP.GE.U32.AND P1, PT, R5, R2, PT ;  /* 0x000000020500720c */ /* 0x000fe20003f26070 */
[----:B------:R-:W-:Y:S01]  /*0110*/  IMAD.MOV.U32 R0, RZ, RZ, RZ ;  /* 0x000000ffff007224 */ /* 0x000fe200078e00ff */
[----:B------:R-:W-:-:S02]  /*0120*/  ISETP.GE.U32.AND.EX P0, PT, RZ, R3, PT, P0 ;  /* 0x00000003ff00720c */ /* 0x000fc40003f06100 */
[----:B------:R-:W-:Y:S02]  /*0130*/  ISETP.GE.AND P2, PT, R9, R4, PT ;  /* 0x000000040900720c */ /* 0x000fe40003f46270 */
[----:B------:R-:W-:-:S09]  /*0140*/  ISETP.GE.U32.AND.EX P1, PT, R0, R3, PT, P1 ;  /* 0x000000030000720c */ /* 0x000fd20003f26110 */
[----:B-123--:R-:W-:Y:S05]  /*0150*/  @P0 BRA `(.L_x_26) ;  /* 0x0000000000340947 */ /* 0x00efea0003800000 */
[----:B------:R-:W0:Y:S01]  /*0160*/  S2R R7, SR_CgaCtaId ;  /* 0x0000000000077919 */ /* 0x000e220000008800 */
[----:B------:R-:W1:Y:S01]  /*0170*/  LDC R8, c[0x0][0x360] ;  /* 0x0000d800ff087b82 */ /* 0x000e620000000800 */
[----:B------:R-:W-:Y:S01]  /*0180*/  MOV R6, 0x400 ;  /* 0x0000040000067802 */ /* 0x000fe20000000f00 */
[----:B------:R-:W-:Y:S02]  /*0190*/  IMAD.MOV.U32 R11, RZ, RZ, R5 ;  /* 0x000000ffff0b7224 */ /* 0x000fe400078e0005 */
[----:B------:R-:W-:Y:S01]  /*01a0*/  IMAD.MOV.U32 R10, RZ, RZ, R0 ;  /* 0x000000ffff0a7224 */ /* 0x000fe200078e0000 */
[----:B0-----:R-:W-:-:S07]  /*01b0*/  LEA R6, R7, R6, 0x18 ;  /* 0x0000000607067211 */ /* 0x001fce00078ec0ff */
.L_x_27:
[----:B------:R-:W-:Y:S01]  /*01c0*/  IMAD R7, R11, 0x4, R6 ;  /* 0x000000040b077824 */ /* 0x000fe200078e0206 */
[----:B-1----:R-:W-:-:S04]  /*01d0*/  IADD3 R11, P0, PT, R8, R11, RZ ;  /* 0x0000000b080b7210 */ /* 0x002fc80007f1e0ff */
[----:B------:R0:W-:Y:S01]  /*01e0*/  STS [R7], RZ ;  /* 0x000000ff07007388 */ /* 0x0001e20000000800 */
[----:B------:R-:W-:Y:S01]  /*01f0*/  IMAD.X R10, RZ, RZ, R10, P0 ;  /* 0x000000ffff0a7224 */ /* 0x000fe200000e060a */
[----:B------:R-:W-:-:S04]  /*0200*/  ISETP.GE.U32.AND P0, PT, R11, R2, PT ;  /* 0x000000020b00720c */ /* 0x000fc80003f06070 */
[----:B------:R-:W-:-:S13]  /*0210*/  ISETP.GE.U32.AND.EX P0, PT, R10, R3, PT, P0 ;  /* 0x000000030a00720c */ /* 0x000fda0003f06100 */
[----:B0-----:R-:W-:Y:S05]  /*0220*/  @!P0 BRA `(.L_x_27) ;  /* 0xfffffffc00e48947 */ /* 0x001fea000383ffff */
.L_x_26:
[----:B------:R-:W-:Y:S05]  /*0230*/  BSYNC.RECONVERGENT B0 ;  /* 0x0000000000007941 */ /* 0x000fea0003800200 */
.L_x_25:
[----:B------:R-:W-:Y:S06]  /*0240*/  BAR.SYNC.DEFER_BLOCKING 0x0 ;  /* 0x0000000000007b1d */ /* 0x000fec0000010000 */
[----:B------:R-:W-:Y:S04]  /*0250*/  BSSY.RECONVERGENT B0, `(.L_x_28) ;  /* 0x0000011000007945 */ /* 0x000fe80003800200 */
[----:B------:R-:W-:Y:S05]  /*0260*/  @P2 BRA `(.L_x_29) ;  /* 0x00000000003c2947 */ /* 0x000fea0003800000 */
[----:B------:R-:W0:Y:S01]  /*0270*/  S2R R11, SR_CgaCtaId ;  /* 0x00000000000b7919 */ /* 0x000e220000008800 */
[----:B------:R-:W1:Y:S01]  /*0280*/  LDC R12, c[0x0][0x360] ;  /* 0x0000d800ff0c7b82 */ /* 0x000e620000000800 */
[----:B------:R-:W-:-:S07]  /*0290*/  MOV R8, 0x400 ;  /* 0x0000040000087802 */ /* 0x000fce0000000f00 */
[----:B------:R-:W2:Y:S01]  /*02a0*/  LDC.64 R6, c[0x0][0x380] ;  /* 0x0000e000ff067b82 */ /* 0x000ea20000000a00 */
[----:B0-----:R-:W-:Y:S01]  /*02b0*/  LEA R13, R11, R8, 0x18 ;  /* 0x000000080b0d7211 */ /* 0x001fe200078ec0ff */
[----:B------:R-:W-:-:S07]  /*02c0*/  IMAD.MOV.U32 R11, RZ, RZ, R9 ;  /* 0x000000ffff0b7224 */ /* 0x000fce00078e0009 */
.L_x_30:
[----:B--2---:R-:W-:-:S06]  /*02d0*/  IMAD.WIDE R8, R11, 0x4, R6 ;  /* 0x000000040b087825 */ /* 0x004fcc00078e0206 */
[----:B------:R-:W2:Y:S01]  /*02e0*/  LDG.E R8, desc[UR8][R8.64] ;  /* 0x0000000808087981 */ /* 0x000ea2000c1e1900 */
[----:B-1----:R-:W-:-:S05]  /*02f0*/  IMAD.IADD R11, R12, 0x1, R11 ;  /* 0x000000010c0b7824 */ /* 0x002fca00078e020b */
[----:B------:R-:W-:Y:S02]  /*0300*/  ISETP.GE.AND P0, PT, R11, R4, PT ;  /* 0x000000040b00720c */ /* 0x000fe40003f06270 */
[----:B0-2---:R-:W-:-:S04]  /*0310*/  SHF.R.U32.HI R10, RZ, UR4, R8 ;  /* 0x00000004ff0a7c19 */ /* 0x005fc80008011608 */
[----:B------:R-:W-:-:S05]  /*0320*/  LOP3.LUT R10, R10, UR5, RZ, 0xc0, !PT ;  /* 0x000000050a0a7c12 */ /* 0x000fca000f8ec0ff */
[----:B------:R-:W-:-:S05]  /*0330*/  IMAD R10, R10, 0x4, R13 ;  /* 0x000000040a0a7824 */ /* 0x000fca00078e020d */
[----:B------:R0:W-:Y:S01]  /*0340*/  ATOMS.POPC.INC.32 RZ, [R10+URZ] ;  /* 0x000000000aff7f8c */ /* 0x0001e2000d8000ff */
[----:B------:R-:W-:Y:S05]  /*0350*/  @!P0 BRA `(.L_x_30) ;  /* 0xfffffffc00dc8947 */ /* 0x000fea000383ffff */
.L_x_29:
[----:B------:R-:W-:Y:S05]  /*0360*/  BSYNC.RECONVERGENT B0 ;  /* 0x0000000000007941 */ /* 0x000fea0003800200 */
.L_x_28:
[----:B------:R-:W-:Y:S06]  /*0370*/  BAR.SYNC.DEFER_BLOCKING 0x0 ;  /* 0x0000000000007b1d */ /* 0x000fec0000010000 */
[----:B------:R-:W-:Y:S05]  /*0380*/  @P1 EXIT ;  /* 0x000000000000194d */ /* 0x000fea0003800000 */
[----:B------:R-:W1:Y:S01]  /*0390*/  S2UR UR5, SR_CgaCtaId ;  /* 0x00000000000579c3 */ /* 0x000e620000008800 */
[----:B------:R-:W-:Y:S01]  /*03a0*/  UMOV UR4, 0x400 ;  /* 0x0000040000047882 */ /* 0x000fe20000000000 */
[----:B------:R-:W2:Y:S01]  /*03b0*/  LDCU UR7, c[0x0][0x360] ;  /* 0x00006c00ff0777ac */ /* 0x000ea20008000800 */
[----:B------:R-:W3:Y:S02]  /*03c0*/  LDCU.64 UR10, c[0x0][0x390] ;  /* 0x00007200ff0a77ac */ /* 0x000ee40008000a00 */
[----:B-123--:R-:W-:-:S12]  /*03d0*/  ULEA UR4, UR5, UR4, 0x18 ;  /* 0x0000000405047291 */ /* 0x00efd8000f8ec0ff */
.L_x_31:
[----:B------:R-:W-:Y:S01]  /*03e0*/  LEA R4, R5, UR4, 0x2 ;  /* 0x0000000405047c11 */ /* 0x000fe2000f8e10ff */
[----:B------:R-:W-:Y:S02]  /*03f0*/  IMAD.MOV.U32 R6, RZ, RZ, R5 ;  /* 0x000000ffff067224 */ /* 0x000fe400078e0005 */
[----:B------:R-:W-:Y:S02]  /*0400*/  IMAD.MOV.U32 R7, RZ, RZ, R0 ;  /* 0x000000ffff077224 */ /* 0x000fe400078e0000 */
[----:B-1----:R-:W1:Y:S01]  /*0410*/  LDS R11, [R4] ;  /* 0x00000000040b7984 */ /* 0x002e620000000800 */
[----:B------:R-:W-:-:S04]  /*0420*/  IMAD.WIDE.U32 R6, R2, UR6, R6 ;  /* 0x0000000602067c25 */ /* 0x000fc8000f8e0006 */
[----:B------:R-:W-:Y:S01]  /*0430*/  IMAD R7, R3, UR6, R7 ;  /* 0x0000000603077c24 */ /* 0x000fe2000f8e0207 */
[----:B------:R-:W-:-:S04]  /*0440*/  LEA R8, P0, R6, UR10, 0x2 ;  /* 0x0000000a06087c11 */ /* 0x000fc8000f8010ff */
[----:B------:R-:W-:Y:S02]  /*0450*/  LEA.HI.X R9, R6, UR11, R7, 0x2, P0 ;  /* 0x0000000b06097c11 */ /* 0x000fe400080f1407 */
[----:B------:R-:W-:-:S05]  /*0460*/  IADD3 R5, P0, PT, R5, UR7, RZ ;  /* 0x0000000705057c10 */ /* 0x000fca000ff1e0ff */
[----:B------:R-:W-:Y:S01]  /*0470*/  IMAD.X R0, RZ, RZ, R0, P0 ;  /* 0x000000ffff007224 */ /* 0x000fe200000e0600 */
[----:B------:R-:W-:-:S04]  /*0480*/  ISETP.GE.U32.AND P0, PT, R5, R2, PT ;  /* 0x000000020500720c */ /* 0x000fc80003f06070 */
[----:B------:R-:W-:Y:S01]  /*0490*/  ISETP.GE.U32.AND.EX P0, PT, R0, R3, PT, P0 ;  /* 0x000000030000720c */ /* 0x000fe20003f06100 */
[----:B-1----:R1:W-:-:S12]  /*04a0*/  STG.E desc[UR8][R8.64], R11 ;  /* 0x0000000b08007986 */ /* 0x0023d8000c101908 */
[----:B------:R-:W-:Y:S05]  /*04b0*/  @!P0 BRA `(.L_x_31) ;  /* 0xfffffffc00c88947 */ /* 0x000fea000383ffff */
[----:B------:R-:W-:Y:S05]  /*04c0*/  EXIT ;  /* 0x000000000000794d */ /* 0x000fea0003800000 */
.L_x_32:
        /* <DEDUP_REMOVED lines=11> */
.L_x_37:


//--------------------- .nv.shared._Z13scatterKernelPKjPjiiS0_mji --------------------------
	.section	.nv.shared._Z13scatterKernelPKjPjiiS0_mji,"aw",@nobits
	.sectionflags	@""
	.align	16
	.zero		1024


//--------------------- .nv.shared.reserved.0     --------------------------
	.section	.nv.shared.reserved.0,"aw",@nobits
	.weak		__nv_reservedSMEM_offset_0_alias
	.size		__nv_reservedSMEM_offset_0_alias, 0, 64
	.other		__nv_reservedSMEM_offset_0_alias,@"STO_CUDA_RESERVED_SHARED STV_DEFAULT"
__nv_reservedSMEM_offset_0_alias:
	.zero		0
	.zero		64


//--------------------- .nv.shared._Z25computeBlockOffsetsKernelPKjS0_Pjim --------------------------
	.section	.nv.shared._Z25computeBlockOffsetsKernelPKjS0_Pjim,"aw",@nobits
	.sectionflags	@""
	.align	16
	.zero		1024


//--------------------- .nv.shared._Z19exclusiveScanKernelPKjPjm --------------------------
	.section	.nv.shared._Z19exclusiveScanKernelPKjPjm,"aw",@nobits
	.sectionflags	@""
	.align	16
	.zero		1024


//--------------------- .nv.shared._Z19reduceBucketsKernelPKjPjim --------------------------
	.section	.nv.shared._Z19reduceBucketsKernelPKjPjim,"aw",@nobits
	.sectionflags	@""
	.align	16
	.zero		1024


//--------------------- .nv.shared._Z20buildBlockHistKernelPKjiiPjmji --------------------------
	.section	.nv.shared._Z20buildBlockHistKernelPKjiiPjmji,"aw",@nobits
	.sectionflags	@""
	.align	16
	.zero		1024


//--------------------- .nv.constant0._Z13scatterKernelPKjPjiiS0_mji --------------------------
	.section	.nv.constant0._Z13scatterKernelPKjPjiiS0_mji,"a",@progbits
	.sectionflags	@""
	.align	4
.nv.constant0._Z13scatterKernelPKjPjiiS0_mji:
	.zero		944


//--------------------- .nv.constant0._Z25computeBlockOffsetsKernelPKjS0_Pjim --------------------------
	.section	.nv.constant0._Z25computeBlockOffsetsKernelPKjS0_Pjim,"a",@progbits
	.sectionflags	@""
	.align	4
.nv.constant0._Z25computeBlockOffsetsKernelPKjS0_Pjim:
	.zero		936


//--------------------- .nv.constant0._Z19exclusiveScanKernelPKjPjm --------------------------
	.section	.nv.constant0._Z19exclusiveScanKernelPKjPjm,"a",@progbits
	.sectionflags	@""
	.align	4
.nv.constant0._Z19exclusiveScanKernelPKjPjm:
	.zero		920


//--------------------- .nv.constant0._Z19reduceBucketsKernelPKjPjim --------------------------
	.section	.nv.constant0._Z19reduceBucketsKernelPKjPjim,"a",@progbits
	.sectionflags	@""
	.align	4
.nv.constant0._Z19reduceBucketsKernelPKjPjim:
	.zero		928


//--------------------- .nv.constant0._Z20buildBlockHistKernelPKjiiPjmji --------------------------
	.section	.nv.constant0._Z20buildBlockHistKernelPKjiiPjmji,"a",@progbits
	.sectionflags	@""
	.align	4
.nv.constant0._Z20buildBlockHistKernelPKjiiPjmji:
	.zero		936


//--------------------- SYMBOLS --------------------------

	.type		.nv.reservedSmem.offset0,@object
	.size		.nv.reservedSmem.offset0,0x4
	.type		.nv.reservedSmem.cap,@object
	.size		.nv.reservedSmem.cap,0x4
